def matmul_kernel(
    a_ptr,
    b_ptr,
    c_ptr,
    M,
    N,
    K,
    stride_am,
    stride_ak,
    stride_bk,
    stride_bn,
    stride_cm,
    stride_cn,
    BLOCK_M: tl.constexpr,
    BLOCK_N: tl.constexpr,
    BLOCK_K: tl.constexpr,
    GROUP_M: tl.constexpr,
):
    pid = tl.program_id(axis=0)
    num_pid_m = tl.cdiv(M, BLOCK_M)
    num_pid_n = tl.cdiv(N, BLOCK_N)
    num_pid_in_group = GROUP_M * num_pid_n
    group_id = pid // num_pid_in_group
    first_pid_m = group_id * GROUP_M
    group_size_m = min(num_pid_m - first_pid_m, GROUP_M)
    pid_m = first_pid_m + ((pid % num_pid_in_group) % group_size_m)
    pid_n = (pid % num_pid_in_group) // group_size_m

    offs_am = (pid_m * BLOCK_M + tl.arange(0, BLOCK_M)) % M
    offs_bn = (pid_n * BLOCK_N + tl.arange(0, BLOCK_N)) % N
    offs_k = tl.arange(0, BLOCK_K)
    a_ptrs = a_ptr + offs_am[:, None] * stride_am + offs_k[None, :] * stride_ak
    b_ptrs = b_ptr + offs_k[:, None] * stride_bk + offs_bn[None, :] * stride_bn

    acc = tl.zeros((BLOCK_M, BLOCK_N), dtype=tl.float32)
    for kk in range(0, tl.cdiv(K, BLOCK_K)):
        a = tl.load(a_ptrs, mask=offs_k[None, :] < K - kk * BLOCK_K, other=0.0)
        b = tl.load(b_ptrs, mask=offs_k[:, None] < K - kk * BLOCK_K, other=0.0)
        acc = tl.dot(a, b, acc)
        a_ptrs += BLOCK_K * stride_ak
        b_ptrs += BLOCK_K * stride_bk

    c = acc.to(c_ptr.dtype.element_ty)
    offs_cm = pid_m * BLOCK_M + tl.arange(0, BLOCK_M)
    offs_cn = pid_n * BLOCK_N + tl.arange(0, BLOCK_N)
    c_ptrs = c_ptr + offs_cm[:, None] * stride_cm + offs_cn[None, :] * stride_cn
    mask = (offs_cm[:, None] < M) & (offs_cn[None, :] < N)
    tl.store(c_ptrs, c, mask=mask)

# config = {"BLOCK_K": 32, "BLOCK_M": 256, "BLOCK_N": 16, "GROUP_M": 8, "arch": "sm_100", "dtype": "fp16", "num_ctas": 1, "num_stages": 2, "num_warps": 2}
# arch = sm_100


// ===== COMPILED SASS (sm_100a) =====

	.target	sm_100a

	.elftype	@"ET_EXEC"


//--------------------- .note.nv.tkinfo           --------------------------
	.section	.note.nv.tkinfo,"",@"SHT_NOTE"
	.sectionflags	@"SHF_NOTE_NV_TKINFO"
	.tkinfo
        /*0018*/ 	.word	0x00000081
        /*0030*/ 	.string	""
        /*0030*/ 	.string	"ptxas-blackwell"
        /*0030*/ 	.string	"Cuda compilation tools, release 12.9, V12.9.86"
        /*0030*/ 	.string	"Build cuda_12.9.r12.9/compiler.36037853_0"
        /*0030*/ 	.string	"-v  -suppress-debug-info  -lineinfo  -arch sm_100a "



//--------------------- .note.nv.cuver            --------------------------
	.section	.note.nv.cuver,"",@"SHT_NOTE"
	.sectionflags	@"SHF_NOTE_NV_CUVER"
        /*0018*/ 	.short	0x0001
        /*001a*/ 	.short	0x0064
        /*001c*/ 	.short	0x0001
        /*001e*/ 	.short	0x0000
        /*0020*/ 	.short	0x0001
        /*0022*/ 	.short	0x0000


//--------------------- .nv.info                  --------------------------
	.section	.nv.info,"",@"SHT_CUDA_INFO"
	.align	4


	//----- nvinfo : EIATTR_REGCOUNT
	.align		4
        /*0000*/ 	.byte	0x04, 0x2f
        /*0002*/ 	.short	(.L_1 - .L_0)
	.align		4
.L_0:
        /*0004*/ 	.word	index@(matmul_kernel)
        /*0008*/ 	.word	0x00000020


	//----- nvinfo : EIATTR_FRAME_SIZE
	.align		4
.L_1:
        /*000c*/ 	.byte	0x04, 0x11
        /*000e*/ 	.short	(.L_3 - .L_2)
	.align		4
.L_2:
        /*0010*/ 	.word	index@(matmul_kernel)
        /*0014*/ 	.word	0x00000b08


	//----- nvinfo : EIATTR_MIN_STACK_SIZE
	.align		4
.L_3:
        /*0018*/ 	.byte	0x04, 0x12
        /*001a*/ 	.short	(.L_5 - .L_4)
	.align		4
.L_4:
        /*001c*/ 	.word	index@(matmul_kernel)
        /*0020*/ 	.word	0x00000b08
.L_5:


//--------------------- .nv.info.matmul_kernel    --------------------------
	.section	.nv.info.matmul_kernel,"",@"SHT_CUDA_INFO"
	.sectionflags	@""
	.align	4


	//----- nvinfo : EIATTR_CUDA_API_VERSION
	.align		4
        /*0000*/ 	.byte	0x04, 0x37
        /*0002*/ 	.short	(.L_7 - .L_6)
.L_6:
        /*0004*/ 	.word	0x00000081


	//----- nvinfo : EIATTR_KPARAM_INFO
	.align		4
.L_7:
        /*0008*/ 	.byte	0x04, 0x17
        /*000a*/ 	.short	(.L_9 - .L_8)
.L_8:
        /*000c*/ 	.word	0x00000000
        /*0010*/ 	.short	0x000d
        /*0012*/ 	.short	0x0048
        /*0014*/ 	.byte	0x00, 0xf4, 0x21, 0x00


	//----- nvinfo : EIATTR_KPARAM_INFO
	.align		4
.L_9:
        /*0018*/ 	.byte	0x04, 0x17
        /*001a*/ 	.short	(.L_11 - .L_10)
.L_10:
        /*001c*/ 	.word	0x00000000
        /*0020*/ 	.short	0x000c
        /*0022*/ 	.short	0x0040
        /*0024*/ 	.byte	0x00, 0xf4, 0x21, 0x00


	//----- nvinfo : EIATTR_KPARAM_INFO
	.align		4
.L_11:
        /*0028*/ 	.byte	0x04, 0x17
        /*002a*/ 	.short	(.L_13 - .L_12)
.L_12:
        /*002c*/ 	.word	0x00000000
        /*0030*/ 	.short	0x000b
        /*0032*/ 	.short	0x0038
        /*0034*/ 	.byte	0x00, 0xf0, 0x11, 0x00


	//----- nvinfo : EIATTR_KPARAM_INFO
	.align		4
.L_13:
        /*0038*/ 	.byte	0x04, 0x17
        /*003a*/ 	.short	(.L_15 - .L_14)
.L_14:
        /*003c*/ 	.word	0x00000000
        /*0040*/ 	.short	0x000a
        /*0042*/ 	.short	0x0034
        /*0044*/ 	.byte	0x00, 0xf0, 0x11, 0x00


	//----- nvinfo : EIATTR_KPARAM_INFO
	.align		4
.L_15:
        /*0048*/ 	.byte	0x04, 0x17
        /*004a*/ 	.short	(.L_17 - .L_16)
.L_16:
        /*004c*/ 	.word	0x00000000
        /*0050*/ 	.short	0x0009
        /*0052*/ 	.short	0x0030
        /*0054*/ 	.byte	0x00, 0xf0, 0x11, 0x00


	//----- nvinfo : EIATTR_KPARAM_INFO
	.align		4
.L_17:
        /*0058*/ 	.byte	0x04, 0x17
        /*005a*/ 	.short	(.L_19 - .L_18)
.L_18:
        /*005c*/ 	.word	0x00000000
        /*0060*/ 	.short	0x0008
        /*0062*/ 	.short	0x002c
        /*0064*/ 	.byte	0x00, 0xf0, 0x11, 0x00


	//----- nvinfo : EIATTR_KPARAM_INFO
	.align		4
.L_19:
        /*0068*/ 	.byte	0x04, 0x17
        /*006a*/ 	.short	(.L_21 - .L_20)
.L_20:
        /*006c*/ 	.word	0x00000000
        /*0070*/ 	.short	0x0007
        /*0072*/ 	.short	0x0028
        /*0074*/ 	.byte	0x00, 0xf0, 0x11, 0x00


	//----- nvinfo : EIATTR_KPARAM_INFO
	.align		4
.L_21:
        /*0078*/ 	.byte	0x04, 0x17
        /*007a*/ 	.short	(.L_23 - .L_22)
.L_22:
        /*007c*/ 	.word	0x00000000
        /*0080*/ 	.short	0x0006
        /*0082*/ 	.short	0x0024
        /*0084*/ 	.byte	0x00, 0xf0, 0x11, 0x00


	//----- nvinfo : EIATTR_KPARAM_INFO
	.align		4
.L_23:
        /*0088*/ 	.byte	0x04, 0x17
        /*008a*/ 	.short	(.L_25 - .L_24)
.L_24:
        /*008c*/ 	.word	0x00000000
        /*0090*/ 	.short	0x0005
        /*0092*/ 	.short	0x0020
        /*0094*/ 	.byte	0x00, 0xf0, 0x11, 0x00


	//----- nvinfo : EIATTR_KPARAM_INFO
	.align		4
.L_25:
        /*0098*/ 	.byte	0x04, 0x17
        /*009a*/ 	.short	(.L_27 - .L_26)
.L_26:
        /*009c*/ 	.word	0x00000000
        /*00a0*/ 	.short	0x0004
        /*00a2*/ 	.short	0x001c
        /*00a4*/ 	.byte	0x00, 0xf0, 0x11, 0x00


	//----- nvinfo : EIATTR_KPARAM_INFO
	.align		4
.L_27:
        /*00a8*/ 	.byte	0x04, 0x17
        /*00aa*/ 	.short	(.L_29 - .L_28)
.L_28:
        /*00ac*/ 	.word	0x00000000
        /*00b0*/ 	.short	0x0003
        /*00b2*/ 	.short	0x0018
        /*00b4*/ 	.byte	0x00, 0xf0, 0x11, 0x00


	//----- nvinfo : EIATTR_KPARAM_INFO
	.align		4
.L_29:
        /*00b8*/ 	.byte	0x04, 0x17
        /*00ba*/ 	.short	(.L_31 - .L_30)
.L_30:
        /*00bc*/ 	.word	0x00000000
        /*00c0*/ 	.short	0x0002
        /*00c2*/ 	.short	0x0010
        /*00c4*/ 	.byte	0x00, 0xf4, 0x21, 0x00


	//----- nvinfo : EIATTR_KPARAM_INFO
	.align		4
.L_31:
        /*00c8*/ 	.byte	0x04, 0x17
        /*00ca*/ 	.short	(.L_33 - .L_32)
.L_32:
        /*00cc*/ 	.word	0x00000000
        /*00d0*/ 	.short	0x0001
        /*00d2*/ 	.short	0x0008
        /*00d4*/ 	.byte	0x00, 0xf4, 0x21, 0x00


	//----- nvinfo : EIATTR_KPARAM_INFO
	.align		4
.L_33:
        /*00d8*/ 	.byte	0x04, 0x17
        /*00da*/ 	.short	(.L_35 - .L_34)
.L_34:
        /*00dc*/ 	.word	0x00000000
        /*00e0*/ 	.short	0x0000
        /*00e2*/ 	.short	0x0000
        /*00e4*/ 	.byte	0x00, 0xf4, 0x21, 0x00


	//----- nvinfo : EIATTR_SPARSE_MMA_MASK
	.align		4
.L_35:
        /*00e8*/ 	.byte	0x03, 0x50
        /*00ea*/ 	.short	0x0000


	//----- nvinfo : EIATTR_MAXREG_COUNT
	.align		4
        /*00ec*/ 	.byte	0x03, 0x1b
        /*00ee*/ 	.short	0x00ff


	//----- nvinfo : EIATTR_NUM_BARRIERS
	.align		4
        /*00f0*/ 	.byte	0x02, 0x4c
        /*00f2*/ 	.byte	0x01
	.zero		1


	//----- nvinfo : EIATTR_ANNOTATIONS
	.align		4
        /*00f4*/ 	.byte	0x04, 0x55
        /*00f6*/ 	.short	(.L_37 - .L_36)


	//   ....[0]....
.L_36:
        /*00f8*/ 	.word	0x00000001
        /*00fc*/ 	.byte	0xf0, 0x00, 0x00, 0x00, 0x01, 0x00, 0x00, 0x00, 0xc0, 0x05, 0x00, 0x00, 0x01, 0x00, 0x00, 0x00
        /* <DEDUP_REMOVED lines=644> */
        /*294c*/ 	.byte	0x50, 0xc2, 0x00, 0x00


	//----- nvinfo : EIATTR_VRC_CTA_INIT_COUNT
	.align		4
.L_37:
        /*2950*/ 	.byte	0x02, 0x4a
	.zero		1
	.zero		1


	//----- nvinfo : EIATTR_EXIT_INSTR_OFFSETS
	.align		4
        /*2954*/ 	.byte	0x04, 0x1c
        /*2956*/ 	.short	(.L_39 - .L_38)


	//   ....[0]....
.L_38:
        /*2958*/ 	.word	0x0000c370


	//   ....[1]....
        /*295c*/ 	.word	0x0000c3a0


	//----- nvinfo : EIATTR_REQNTID
	.align		4
.L_39:
        /*2960*/ 	.byte	0x04, 0x10
        /*2962*/ 	.short	(.L_41 - .L_40)
.L_40:
        /*2964*/ 	.word	0x00000040
        /*2968*/ 	.word	0x00000001
        /*296c*/ 	.word	0x00000001


	//----- nvinfo : EIATTR_CBANK_PARAM_SIZE
	.align		4
.L_41:
        /*2970*/ 	.byte	0x03, 0x19
        /*2972*/ 	.short	0x0050


	//----- nvinfo : EIATTR_PARAM_CBANK
	.align		4
        /*2974*/ 	.byte	0x04, 0x0a
        /*2976*/ 	.short	(.L_43 - .L_42)
	.align		4
.L_42:
        /*2978*/ 	.word	index@(.nv.constant0.matmul_kernel)
        /*297c*/ 	.short	0x0380
        /*297e*/ 	.short	0x0050


	//----- nvinfo : EIATTR_SW_WAR
	.align		4
.L_43:
        /*2980*/ 	.byte	0x04, 0x36
        /*2982*/ 	.short	(.L_45 - .L_44)
.L_44:
        /*2984*/ 	.word	0x00000008
.L_45:


//--------------------- .nv.compat                --------------------------
	.section	.nv.compat,"",@"SHT_CUDA_COMPAT_INFO"
	.align	4
        /*0000*/ 	.byte	0x02, 0x02, 0x01, 0x00, 0x02, 0x05, 0x05, 0x00, 0x02, 0x03, 0x00, 0x00, 0x02, 0x06, 0x01, 0x00


//--------------------- .nv.callgraph             --------------------------
	.section	.nv.callgraph,"",@"SHT_CUDA_CALLGRAPH"
	.align	4
	.sectionentsize	8
	.align		4
        /*0000*/ 	.word	0x00000000
	.align		4
        /*0004*/ 	.word	0xffffffff
	.align		4
        /*0008*/ 	.word	0x00000000
	.align		4
        /*000c*/ 	.word	0xfffffffe
	.align		4
        /*0010*/ 	.word	0x00000000
	.align		4
        /*0014*/ 	.word	0xfffffffd
	.align		4
        /*0018*/ 	.word	0x00000000
	.align		4
        /*001c*/ 	.word	0xfffffffc


//--------------------- .text.matmul_kernel       --------------------------
	.section	.text.matmul_kernel,"ax",@progbits
	.align	128
        .global         matmul_kernel
        .type           matmul_kernel,@function
        .size           matmul_kernel,(.L_x_3 - matmul_kernel)
        .other          matmul_kernel,@"STO_CUDA_ENTRY STV_DEFAULT"
matmul_kernel:
.text.matmul_kernel:
[----:B------:R-:W0:Y:S08]  /*0000*/  LDC R1, c[0x0][0x37c] ;  /* 0x0000df00ff017b82 */ /* 0x000e300000000800 */
[----:B------:R-:W1:Y:S01]  /*0010*/  LDC.64 R2, c[0x0][0x398] ;  /* 0x0000e600ff027b82 */ /* 0x000e620000000a00 */
[----:B------:R-:W2:Y:S01]  /*0020*/  S2R R29, SR_TID.X ;  /* 0x00000000001d7919 */ /* 0x000ea20000002100 */
[----:B0-----:R-:W-:Y:S01]  /*0030*/  VIADD R1, R1, 0xfffff4f8 ;  /* 0xfffff4f801017836 */ /* 0x001fe20000000000 */
[----:B------:R-:W0:Y:S01]  /*0040*/  LDCU UR6, c[0x0][0x3a0] ;  /* 0x00007400ff0677ac */ /* 0x000e220008000800 */
[----:B------:R-:W-:-:S02]  /*0050*/  CS2R R24, SRZ ;  /* 0x0000000000187805 */ /* 0x000fc4000001ff00 */
[----:B------:R-:W-:Y:S02]  /*0060*/  CS2R R26, SRZ ;  /* 0x00000000001a7805 */ /* 0x000fe4000001ff00 */
[----:B------:R-:W-:Y:S02]  /*0070*/  CS2R R20, SRZ ;  /* 0x0000000000147805 */ /* 0x000fe4000001ff00 */
[----:B------:R-:W-:Y:S02]  /*0080*/  CS2R R22, SRZ ;  /* 0x0000000000167805 */ /* 0x000fe4000001ff00 */
[----:B------:R-:W-:Y:S02]  /*0090*/  CS2R R16, SRZ ;  /* 0x0000000000107805 */ /* 0x000fe4000001ff00 */
[----:B------:R-:W-:Y:S02]  /*00a0*/  CS2R R18, SRZ ;  /* 0x0000000000127805 */ /* 0x000fe4000001ff00 */
[----:B------:R-:W-:Y:S01]  /*00b0*/  CS2R R14, SRZ ;  /* 0x00000000000e7805 */ /* 0x000fe2000001ff00 */
[----:B------:R-:W3:Y:S01]  /*00c0*/  LDCU.64 UR10, c[0x0][0x358] ;  /* 0x00006b00ff0a77ac */ /* 0x000ee20008000a00 */
[----:B0-----:R-:W-:Y:S01]  /*00d0*/  UIADD3 UR6, UPT, UPT, UR6, 0x1f, URZ ;  /* 0x0000001f06067890 */ /* 0x001fe2000fffe0ff */
[----:B-1----:R-:W-:Y:S01]  /*00e0*/  VIADD R0, R3, 0xf ;  /* 0x0000000f03007836 */ /* 0x002fe20000000000 */
[----:B------:R0:W-:Y:S02]  /*00f0*/  STL [R1+0x710], R3 ;  /* 0x0007100301007387 */ /* 0x0001e40000100800 */
[----:B------:R-:W-:-:S02]  /*0100*/  UISETP.GE.AND UP0, UPT, UR6, 0x20, UPT ;  /* 0x000000200600788c */ /* 0x000fc4000bf06270 */
[----:B------:R-:W-:-:S04]  /*0110*/  SHF.R.S32.HI R5, RZ, 0x1f, R0 ;  /* 0x0000001fff057819 */ /* 0x000fc80000011400 */
[----:B------:R-:W-:Y:S02]  /*0120*/  LEA.HI R5, R5, R0, RZ, 0x4 ;  /* 0x0000000005057211 */ /* 0x000fe400078f20ff */
[----:B--2---:R-:W-:Y:S02]  /*0130*/  LOP3.LUT R28, R29, 0x20, RZ, 0xc0, !PT ;  /* 0x000000201d1c7812 */ /* 0x004fe400078ec0ff */
[----:B------:R-:W-:Y:S02]  /*0140*/  SHF.R.S32.HI R0, RZ, 0x4, R5 ;  /* 0x00000004ff007819 */ /* 0x000fe40000011405 */
[----:B------:R-:W1:Y:S03]  /*0150*/  S2R R5, SR_CTAID.X ;  /* 0x0000000000057919 */ /* 0x000e660000002500 */
[----:B------:R-:W-:-:S05]  /*0160*/  IMAD.SHL.U32 R0, R0, 0x8, RZ ;  /* 0x0000000800007824 */ /* 0x000fca00078e00ff */
[-C--:B------:R-:W-:Y:S02]  /*0170*/  IABS R9, R0.reuse ;  /* 0x0000000000097213 */ /* 0x080fe40000000000 */
[----:B------:R-:W-:Y:S02]  /*0180*/  IABS R12, R0 ;  /* 0x00000000000c7213 */ /* 0x000fe40000000000 */
[----:B------:R-:W2:Y:S08]  /*0190*/  I2F.RP R4, R9 ;  /* 0x0000000900047306 */ /* 0x000eb00000209400 */
[----:B--2---:R-:W2:Y:S01]  /*01a0*/  MUFU.RCP R4, R4 ;  /* 0x0000000400047308 */ /* 0x004ea20000001000 */
[----:B-1----:R-:W-:Y:S01]  /*01b0*/  IABS R10, R5 ;  /* 0x00000005000a7213 */ /* 0x002fe20000000000 */
[----:B--2---:R-:W-:-:S02]  /*01c0*/  VIADD R6, R4, 0xffffffe ;  /* 0x0ffffffe04067836 */ /* 0x004fc40000000000 */
[----:B------:R-:W-:-:S04]  /*01d0*/  IMAD.MOV R4, RZ, RZ, -R12 ;  /* 0x000000ffff047224 */ /* 0x000fc800078e0a0c */
[----:B------:R1:W2:Y:S02]  /*01e0*/  F2I.FTZ.U32.TRUNC.NTZ R7, R6 ;  /* 0x0000000600077305 */ /* 0x0002a4000021f000 */
[----:B-1----:R-:W-:Y:S02]  /*01f0*/  IMAD.MOV.U32 R6, RZ, RZ, RZ ;  /* 0x000000ffff067224 */ /* 0x002fe400078e00ff */
[----:B--2---:R-:W-:-:S04]  /*0200*/  IMAD.MOV R8, RZ, RZ, -R7 ;  /* 0x000000ffff087224 */ /* 0x004fc800078e0a07 */
[----:B------:R-:W-:Y:S02]  /*0210*/  IMAD R11, R8, R9, RZ ;  /* 0x00000009080b7224 */ /* 0x000fe400078e02ff */
[----:B------:R-:W-:Y:S02]  /*0220*/  IMAD.MOV.U32 R8, RZ, RZ, R10 ;  /* 0x000000ffff087224 */ /* 0x000fe400078e000a */
[----:B------:R-:W-:-:S06]  /*0230*/  IMAD.HI.U32 R7, R7, R11, R6 ;  /* 0x0000000b07077227 */ /* 0x000fcc00078e0006 */
[----:B------:R-:W-:-:S04]  /*0240*/  IMAD.HI.U32 R7, R7, R8, RZ ;  /* 0x0000000807077227 */ /* 0x000fc800078e00ff */
[----:B------:R-:W-:-:S05]  /*0250*/  IMAD R4, R7, R4, R8 ;  /* 0x0000000407047224 */ /* 0x000fca00078e0208 */
[----:B------:R-:W-:-:S13]  /*0260*/  ISETP.GT.U32.AND P1, PT, R9, R4, PT ;  /* 0x000000040900720c */ /* 0x000fda0003f24070 */
[----:B------:R-:W-:Y:S02]  /*0270*/  @!P1 IMAD.IADD R4, R4, 0x1, -R9 ;  /* 0x0000000104049824 */ /* 0x000fe400078e0a09 */
[----:B------:R-:W-:Y:S01]  /*0280*/  @!P1 VIADD R7, R7, 0x1 ;  /* 0x0000000107079836 */ /* 0x000fe20000000000 */
[----:B------:R-:W-:Y:S02]  /*0290*/  ISETP.NE.AND P1, PT, R0, RZ, PT ;  /* 0x000000ff0000720c */ /* 0x000fe40003f25270 */
[----:B------:R-:W-:Y:S02]  /*02a0*/  ISETP.GE.U32.AND P0, PT, R4, R9, PT ;  /* 0x000000090400720c */ /* 0x000fe40003f06070 */
[----:B------:R-:W-:-:S04]  /*02b0*/  LOP3.LUT R4, R5, R0, RZ, 0x3c, !PT ;  /* 0x0000000005047212 */ /* 0x000fc800078e3cff */
[----:B------:R-:W-:Y:S01]  /*02c0*/  ISETP.GE.AND P2, PT, R4, RZ, PT ;  /* 0x000000ff0400720c */ /* 0x000fe20003f46270 */
[----:B------:R-:W-:-:S06]  /*02d0*/  VIADD R4, R2, 0xff ;  /* 0x000000ff02047836 */ /* 0x000fcc0000000000 */
[----:B------:R-:W-:-:S04]  /*02e0*/  @P0 VIADD R7, R7, 0x1 ;  /* 0x0000000107070836 */ /* 0x000fc80000000000 */
[----:B------:R-:W-:Y:S01]  /*02f0*/  IMAD.MOV.U32 R6, RZ, RZ, R7 ;  /* 0x000000ffff067224 */ /* 0x000fe200078e0007 */
[----:B------:R-:W-:-:S03]  /*0300*/  SHF.R.S32.HI R7, RZ, 0x1f, R4 ;  /* 0x0000001fff077819 */ /* 0x000fc60000011404 */
[----:B------:R-:W-:Y:S01]  /*0310*/  @!P2 IMAD.MOV R6, RZ, RZ, -R6 ;  /* 0x000000ffff06a224 */ /* 0x000fe200078e0a06 */
[----:B------:R-:W-:Y:S02]  /*0320*/  @!P1 LOP3.LUT R6, RZ, R0, RZ, 0x33, !PT ;  /* 0x00000000ff069212 */ /* 0x000fe400078e33ff */
[----:B------:R-:W-:-:S03]  /*0330*/  LEA.HI R7, R7, R4, RZ, 0x8 ;  /* 0x0000000407077211 */ /* 0x000fc600078f40ff */
[----:B------:R-:W-:Y:S02]  /*0340*/  IMAD.SHL.U32 R4, R6, 0x8, RZ ;  /* 0x0000000806047824 */ /* 0x000fe400078e00ff */
[----:B------:R-:W-:-:S03]  /*0350*/  IMAD.MOV R6, RZ, RZ, -R6 ;  /* 0x000000ffff067224 */ /* 0x000fc600078e0a06 */
[----:B------:R-:W-:Y:S01]  /*0360*/  LEA.HI.SX32 R7, R7, -R4, 0x18 ;  /* 0x8000000407077211 */ /* 0x000fe200078fc2ff */
[----:B------:R-:W-:Y:S02]  /*0370*/  IMAD R13, R0, R6, R5 ;  /* 0x00000006000d7224 */ /* 0x000fe400078e0205 */
[----:B------:R-:W-:Y:S01]  /*0380*/  IMAD.MOV.U32 R6, RZ, RZ, RZ ;  /* 0x000000ffff067224 */ /* 0x000fe200078e00ff */
[----:B------:R-:W-:-:S04]  /*0390*/  VIMNMX R8, PT, PT, R7, 0x8, PT ;  /* 0x0000000807087848 */ /* 0x000fc80003fe0100 */
[-C--:B------:R-:W-:Y:S02]  /*03a0*/  IABS R10, R8.reuse ;  /* 0x00000008000a7213 */ /* 0x080fe40000000000 */
[----:B------:R-:W-:Y:S02]  /*03b0*/  IABS R0, R8 ;  /* 0x0000000800007213 */ /* 0x000fe40000000000 */
[----:B------:R-:W1:Y:S08]  /*03c0*/  I2F.RP R9, R10 ;  /* 0x0000000a00097306 */ /* 0x000e700000209400 */
[----:B-1----:R-:W1:Y:S02]  /*03d0*/  MUFU.RCP R9, R9 ;  /* 0x0000000900097308 */ /* 0x002e640000001000 */
[----:B-1----:R-:W-:-:S06]  /*03e0*/  VIADD R7, R9, 0xffffffe ;  /* 0x0ffffffe09077836 */ /* 0x002fcc0000000000 */
[----:B------:R-:W1:Y:S02]  /*03f0*/  F2I.FTZ.U32.TRUNC.NTZ R7, R7 ;  /* 0x0000000700077305 */ /* 0x000e64000021f000 */
[----:B-1----:R-:W-:-:S04]  /*0400*/  IMAD.MOV R11, RZ, RZ, -R7 ;  /* 0x000000ffff0b7224 */ /* 0x002fc800078e0a07 */
[----:B------:R-:W-:Y:S01]  /*0410*/  IMAD.MOV.U32 R5, RZ, RZ, R11 ;  /* 0x000000ffff057224 */ /* 0x000fe200078e000b */
[----:B------:R-:W-:-:S03]  /*0420*/  IABS R11, R13 ;  /* 0x0000000d000b7213 */ /* 0x000fc60000000000 */
[----:B------:R-:W-:-:S04]  /*0430*/  IMAD R5, R5, R10, RZ ;  /* 0x0000000a05057224 */ /* 0x000fc800078e02ff */
[----:B------:R-:W-:-:S04]  /*0440*/  IMAD.HI.U32 R6, R7, R5, R6 ;  /* 0x0000000507067227 */ /* 0x000fc800078e0006 */
[----:B------:R-:W-:Y:S02]  /*0450*/  IMAD.MOV R5, RZ, RZ, -R0 ;  /* 0x000000ffff057224 */ /* 0x000fe400078e0a00 */
[----:B------:R-:W-:Y:S01]  /*0460*/  IMAD.HI.U32 R0, R6, R11, RZ ;  /* 0x0000000b06007227 */ /* 0x000fe200078e00ff */
[----:B------:R-:W-:-:S03]  /*0470*/  LOP3.LUT R6, R29, 0x3f, RZ, 0xc0, !PT ;  /* 0x0000003f1d067812 */ /* 0x000fc600078ec0ff */
[----:B------:R-:W-:-:S05]  /*0480*/  IMAD R5, R0, R5, R11 ;  /* 0x0000000500057224 */ /* 0x000fca00078e020b */
[----:B------:R-:W-:-:S13]  /*0490*/  ISETP.GT.U32.AND P1, PT, R10, R5, PT ;  /* 0x000000050a00720c */ /* 0x000fda0003f24070 */
[----:B------:R-:W-:Y:S02]  /*04a0*/  @!P1 IMAD.IADD R5, R5, 0x1, -R10 ;  /* 0x0000000105059824 */ /* 0x000fe400078e0a0a */
[----:B------:R-:W-:Y:S01]  /*04b0*/  @!P1 VIADD R0, R0, 0x1 ;  /* 0x0000000100009836 */ /* 0x000fe20000000000 */
[----:B------:R-:W-:Y:S02]  /*04c0*/  ISETP.NE.AND P1, PT, R8, RZ, PT ;  /* 0x000000ff0800720c */ /* 0x000fe40003f25270 */
[----:B------:R-:W-:Y:S02]  /*04d0*/  ISETP.GE.U32.AND P0, PT, R5, R10, PT ;  /* 0x0000000a0500720c */ /* 0x000fe40003f06070 */
[----:B------:R-:W-:Y:S02]  /*04e0*/  CS2R R10, SRZ ;  /* 0x00000000000a7805 */ /* 0x000fe4000001ff00 */
[----:B------:R-:W-:-:S04]  /*04f0*/  LOP3.LUT R5, R13, R8, RZ, 0x3c, !PT ;  /* 0x000000080d057212 */ /* 0x000fc800078e3cff */
[----:B------:R-:W-:-:S05]  /*0500*/  ISETP.GE.AND P2, PT, R5, RZ, PT ;  /* 0x000000ff0500720c */ /* 0x000fca0003f46270 */
[----:B------:R-:W-:-:S08]  /*0510*/  @P0 VIADD R0, R0, 0x1 ;  /* 0x0000000100000836 */ /* 0x000fd00000000000 */
[----:B------:R-:W-:Y:S01]  /*0520*/  @!P2 IMAD.MOV R0, RZ, RZ, -R0 ;  /* 0x000000ffff00a224 */ /* 0x000fe200078e0a00 */
[----:B------:R-:W-:-:S05]  /*0530*/  @!P1 LOP3.LUT R0, RZ, R8, RZ, 0x33, !PT ;  /* 0x00000008ff009212 */ /* 0x000fca00078e33ff */
[----:B------:R-:W-:-:S04]  /*0540*/  IMAD.MOV R5, RZ, RZ, -R0 ;  /* 0x000000ffff057224 */ /* 0x000fc800078e0a00 */
[----:B------:R-:W-:Y:S01]  /*0550*/  IMAD R5, R8, R5, R13 ;  /* 0x0000000508057224 */ /* 0x000fe200078e020d */
[----:B------:R-:W-:Y:S02]  /*0560*/  CS2R R12, SRZ ;  /* 0x00000000000c7805 */ /* 0x000fe4000001ff00 */
[----:B------:R-:W-:Y:S01]  /*0570*/  CS2R R8, SRZ ;  /* 0x0000000000087805 */ /* 0x000fe2000001ff00 */
[----:B------:R-:W-:-:S04]  /*0580*/  IMAD.IADD R5, R4, 0x1, R5 ;  /* 0x0000000104057824 */ /* 0x000fc800078e0205 */
[----:B0-----:R-:W-:Y:S01]  /*0590*/  IMAD R3, R5, 0x100, R6 ;  /* 0x0000010005037824 */ /* 0x001fe200078e0206 */
[----:B------:R-:W-:Y:S02]  /*05a0*/  CS2R R4, SRZ ;  /* 0x0000000000047805 */ /* 0x000fe4000001ff00 */
[----:B------:R-:W-:Y:S02]  /*05b0*/  CS2R R6, SRZ ;  /* 0x0000000000067805 */ /* 0x000fe4000001ff00 */
[----:B------:R0:W-:Y:S04]  /*05c0*/  STL [R1+0x6fc], R3 ;  /* 0x0006fc0301007387 */ /* 0x0001e80000100800 */
[----:B------:R-:W-:Y:S04]  /*05d0*/  STL [R1+0x10], RZ ;  /* 0x000010ff01007387 */ /* 0x000fe80000100800 */
[----:B------:R-:W-:Y:S01]  /*05e0*/  STL [R1+0x14], RZ ;  /* 0x000014ff01007387 */ /* 0x000fe20000100800 */
[----:B0-----:R-:W-:-:S03]  /*05f0*/  IMAD.SHL.U32 R3, R0, 0x10, RZ ;  /* 0x0000001000037824 */ /* 0x001fc600078e00ff */
[----:B------:R-:W-:Y:S04]  /*0600*/  STL [R1+0x18], RZ ;  /* 0x000018ff01007387 */ /* 0x000fe80000100800 */
[----:B------:R-:W-:Y:S04]  /*0610*/  STL [R1+0x1c], RZ ;  /* 0x00001cff01007387 */ /* 0x000fe80000100800 */
[----:B------:R-:W-:Y:S04]  /*0620*/  STL [R1+0x30], RZ ;  /* 0x000030ff01007387 */ /* 0x000fe80000100800 */
[----:B------:R-:W-:Y:S04]  /*0630*/  STL [R1+0x34], RZ ;  /* 0x000034ff01007387 */ /* 0x000fe80000100800 */
[----:B------:R-:W-:Y:S04]  /*0640*/  STL [R1+0x38], RZ ;  /* 0x000038ff01007387 */ /* 0x000fe80000100800 */
[----:B------:R-:W-:Y:S04]  /*0650*/  STL [R1+0x3c], RZ ;  /* 0x00003cff01007387 */ /* 0x000fe80000100800 */
[----:B------:R-:W2:Y:S04]  /*0660*/  LDL R0, [R1+0x6fc] ;  /* 0x0006fc0001007983 */ /* 0x000ea80000100800 */
[----:B------:R2:W-:Y:S02]  /*0670*/  STL [R1+0x700], R3 ;  /* 0x0007000301007387 */ /* 0x0005e40000100800 */
[----:B--2---:R-:W-:-:S05]  /*0680*/  VIADD R3, R0, 0x40 ;  /* 0x0000004000037836 */ /* 0x004fca0000000000 */
[----:B------:R0:W-:Y:S02]  /*0690*/  STL [R1+0x704], R3 ;  /* 0x0007040301007387 */ /* 0x0001e40000100800 */
[C---:B0-----:R-:W-:Y:S02]  /*06a0*/  VIADD R3, R0.reuse, 0x80 ;  /* 0x0000008000037836 */ /* 0x041fe40000000000 */
[----:B------:R-:W-:-:S03]  /*06b0*/  VIADD R0, R0, 0xc0 ;  /* 0x000000c000007836 */ /* 0x000fc60000000000 */
[----:B------:R0:W-:Y:S04]  /*06c0*/  STL [R1+0x70c], R3 ;  /* 0x00070c0301007387 */ /* 0x0001e80000100800 */
[----:B0-----:R0:W5:Y:S04]  /*06d0*/  LDL.LU R3, [R1+0x710] ;  /* 0x0007100001037983 */ /* 0x0011680000300800 */
[----:B------:R0:W-:Y:S01]  /*06e0*/  STL [R1+0x708], R0 ;  /* 0x0007080001007387 */ /* 0x0001e20000100800 */
[----:B---3--:R-:W-:Y:S05]  /*06f0*/  BRA.U !UP0, `(.L_x_0) ;  /* 0x000000a108c47547 */ /* 0x008fea000b800000 */
[----:B------:R-:W2:Y:S01]  /*0700*/  LDL R7, [R1+0x700] ;  /* 0x0007000001077983 */ /* 0x000ea20000100800 */
[----:B-----5:R-:W-:Y:S01]  /*0710*/  IABS R21, R3 ;  /* 0x0000000300157213 */ /* 0x020fe20000000000 */
[----:B------:R-:W-:Y:S01]  /*0720*/  IMAD.MOV.U32 R11, RZ, RZ, R0 ;  /* 0x000000ffff0b7224 */ /* 0x000fe200078e0000 */
[----:B------:R-:W-:Y:S01]  /*0730*/  IABS R10, R2 ;  /* 0x00000002000a7213 */ /* 0x000fe20000000000 */
[----:B------:R1:W-:Y:S01]  /*0740*/  STL [R1+0x730], R29 ;  /* 0x0007301d01007387 */ /* 0x0003e20000100800 */
[----:B0-----:R-:W0:Y:S01]  /*0750*/  I2F.RP R0, R21 ;  /* 0x0000001500007306 */ /* 0x001e220000209400 */
[----:B------:R-:W-:Y:S01]  /*0760*/  IMAD.MOV.U32 R14, RZ, RZ, R11 ;  /* 0x000000ffff0e7224 */ /* 0x000fe200078e000b */
[----:B------:R-:W3:Y:S01]  /*0770*/  LDCU UR9, c[0x0][0x3b0] ;  /* 0x00007600ff0977ac */ /* 0x000ee20008000800 */
[----:B------:R-:W4:Y:S05]  /*0780*/  LDCU UR8, c[0x0][0x3ac] ;  /* 0x00007580ff0877ac */ /* 0x000f2a0008000800 */
[----:B------:R-:W3:Y:S01]  /*0790*/  I2F.RP R6, R10 ;  /* 0x0000000a00067306 */ /* 0x000ee20000209400 */
[----:B-1----:R-:W4:Y:S01]  /*07a0*/  LDL R29, [R1+0x704] ;  /* 0x00070400011d7983 */ /* 0x002f220000100800 */
[----:B------:R-:W1:Y:S01]  /*07b0*/  LDCU UR12, c[0x0][0x3a4] ;  /* 0x00007480ff0c77ac */ /* 0x000e620008000800 */
[----:B------:R-:W1:Y:S05]  /*07c0*/  LDCU UR13, c[0x0][0x3a0] ;  /* 0x00007400ff0d77ac */ /* 0x000e6a0008000800 */
[----:B0-----:R-:W0:Y:S01]  /*07d0*/  MUFU.RCP R0, R0 ;  /* 0x0000000000007308 */ /* 0x001e220000001000 */
[----:B------:R-:W-:Y:S01]  /*07e0*/  USHF.R.S32.HI UR7, URZ, 0x1f, UR6 ;  /* 0x0000001fff077899 */ /* 0x000fe20008011406 */
[----:B------:R-:W1:Y:S06]  /*07f0*/  LDCU.64 UR4, c[0x0][0x380] ;  /* 0x00007000ff0477ac */ /* 0x000e6c0008000a00 */
[----:B---3--:R-:W3:Y:S01]  /*0800*/  MUFU.RCP R6, R6 ;  /* 0x0000000600067308 */ /* 0x008ee20000001000 */
[----:B------:R-:W1:Y:S01]  /*0810*/  LDCU UR14, c[0x0][0x3a8] ;  /* 0x00007500ff0e77ac */ /* 0x000e620008000800 */
[----:B0-----:R-:W-:-:S06]  /*0820*/  VIADD R4, R0, 0xffffffe ;  /* 0x0ffffffe00047836 */ /* 0x001fcc0000000000 */
[----:B------:R0:W1:Y:S01]  /*0830*/  F2I.FTZ.U32.TRUNC.NTZ R5, R4 ;  /* 0x0000000400057305 */ /* 0x000062000021f000 */
[----:B---3--:R-:W-:-:S07]  /*0840*/  VIADD R26, R6, 0xffffffe ;  /* 0x0ffffffe061a7836 */ /* 0x008fce0000000000 */
[----:B------:R-:W3:Y:S01]  /*0850*/  F2I.FTZ.U32.TRUNC.NTZ R27, R26 ;  /* 0x0000001a001b7305 */ /* 0x000ee2000021f000 */
[----:B0-----:R-:W-:Y:S02]  /*0860*/  IMAD.MOV.U32 R4, RZ, RZ, RZ ;  /* 0x000000ffff047224 */ /* 0x001fe400078e00ff */
[----:B-1----:R-:W-:-:S04]  /*0870*/  IMAD.MOV R12, RZ, RZ, -R5 ;  /* 0x000000ffff0c7224 */ /* 0x002fc800078e0a05 */
[----:B------:R-:W-:-:S04]  /*0880*/  IMAD R9, R12, R21, RZ ;  /* 0x000000150c097224 */ /* 0x000fc800078e02ff */
[----:B------:R-:W-:Y:S01]  /*0890*/  IMAD.HI.U32 R0, R5, R9, R4 ;  /* 0x0000000905007227 */ /* 0x000fe200078e0004 */
[----:B--2---:R-:W-:Y:S02]  /*08a0*/  LEA.HI R7, R28, R7, RZ, 0x1b ;  /* 0x000000071c077211 */ /* 0x004fe400078fd8ff */
[----:B------:R-:W2:Y:S03]  /*08b0*/  LDL R28, [R1+0x6fc] ;  /* 0x0006fc00011c7983 */ /* 0x000ea60000100800 */
[----:B------:R-:W-:-:S05]  /*08c0*/  VIADD R24, R7, 0xc ;  /* 0x0000000c07187836 */ /* 0x000fca0000000000 */
[----:B------:R-:W-:Y:S01]  /*08d0*/  IABS R6, R24 ;  /* 0x0000001800067213 */ /* 0x000fe20000000000 */
[----:B------:R-:W-:-:S04]  /*08e0*/  VIADD R22, R7, 0xa ;  /* 0x0000000a07167836 */ /* 0x000fc80000000000 */
[----:B------:R-:W-:Y:S01]  /*08f0*/  IMAD.MOV.U32 R9, RZ, RZ, R6 ;  /* 0x000000ffff097224 */ /* 0x000fe200078e0006 */
[----:B------:R-:W-:-:S03]  /*0900*/  IABS R16, R22 ;  /* 0x0000001600107213 */ /* 0x000fc60000000000 */
[----:B------:R-:W-:-:S04]  /*0910*/  IMAD.HI.U32 R5, R0, R9, RZ ;  /* 0x0000000900057227 */ /* 0x000fc800078e00ff */
[----:B------:R-:W-:Y:S02]  /*0920*/  IMAD.MOV R6, RZ, RZ, -R5 ;  /* 0x000000ffff067224 */ /* 0x000fe400078e0a05 */
[----:B------:R-:W-:Y:S02]  /*0930*/  VIADD R18, R7, 0x4 ;  /* 0x0000000407127836 */ /* 0x000fe40000000000 */
[----:B------:R-:W-:-:S03]  /*0940*/  IMAD.HI.U32 R5, R0, R16, RZ ;  /* 0x0000001000057227 */ /* 0x000fc600078e00ff */
[----:B------:R-:W-:Y:S01]  /*0950*/  IABS R12, R18 ;  /* 0x00000012000c7213 */ /* 0x000fe20000000000 */
[----:B------:R-:W-:-:S04]  /*0960*/  IMAD.MOV R5, RZ, RZ, -R5 ;  /* 0x000000ffff057224 */ /* 0x000fc800078e0a05 */
[----:B------:R-:W-:Y:S02]  /*0970*/  IMAD R16, R21, R5, R16 ;  /* 0x0000000515107224 */ /* 0x000fe400078e0210 */
[----:B------:R-:W-:-:S04]  /*0980*/  IMAD.HI.U32 R5, R0, R12, RZ ;  /* 0x0000000c00057227 */ /* 0x000fc800078e00ff */
[----:B------:R-:W-:-:S04]  /*0990*/  IMAD.MOV R5, RZ, RZ, -R5 ;  /* 0x000000ffff057224 */ /* 0x000fc800078e0a05 */
[----:B------:R-:W-:Y:S02]  /*09a0*/  IMAD R12, R21, R5, R12 ;  /* 0x00000005150c7224 */ /* 0x000fe400078e020c */
[----:B------:R-:W4:Y:S01]  /*09b0*/  LDL R5, [R1+0x70c] ;  /* 0x00070c0001057983 */ /* 0x000f220000100800 */
[----:B------:R-:W-:-:S05]  /*09c0*/  VIADD R8, R7, 0xe ;  /* 0x0000000e07087836 */ /* 0x000fca0000000000 */
[----:B------:R-:W-:Y:S01]  /*09d0*/  IABS R23, R8 ;  /* 0x0000000800177213 */ /* 0x000fe20000000000 */
[----:B---3--:R-:W-:Y:S02]  /*09e0*/  IMAD.MOV R11, RZ, RZ, -R27 ;  /* 0x000000ffff0b7224 */ /* 0x008fe400078e0a1b */
[----:B------:R-:W-:Y:S02]  /*09f0*/  VIADD R20, R7, 0x8 ;  /* 0x0000000807147836 */ /* 0x000fe40000000000 */
[----:B------:R-:W-:-:S03]  /*0a00*/  IMAD.HI.U32 R4, R0, R23, RZ ;  /* 0x0000001700047227 */ /* 0x000fc600078e00ff */
[----:B------:R-:W-:Y:S01]  /*0a10*/  IABS R15, R20 ;  /* 0x00000014000f7213 */ /* 0x000fe20000000000 */
[----:B------:R-:W-:Y:S02]  /*0a20*/  IMAD R11, R11, R10, RZ ;  /* 0x0000000a0b0b7224 */ /* 0x000fe400078e02ff */
[----:B------:R-:W-:Y:S02]  /*0a30*/  IMAD.MOV.U32 R26, RZ, RZ, RZ ;  /* 0x000000ffff1a7224 */ /* 0x000fe400078e00ff */
[----:B------:R-:W-:Y:S02]  /*0a40*/  VIADD R19, R7, 0x6 ;  /* 0x0000000607137836 */ /* 0x000fe40000000000 */
[----:B------:R-:W-:Y:S02]  /*0a50*/  IMAD.MOV R4, RZ, RZ, -R4 ;  /* 0x000000ffff047224 */ /* 0x000fe400078e0a04 */
[----:B------:R-:W-:Y:S01]  /*0a60*/  IMAD.HI.U32 R26, R27, R11, R26 ;  /* 0x0000000b1b1a7227 */ /* 0x000fe200078e001a */
[----:B------:R-:W-:-:S03]  /*0a70*/  IABS R11, R19 ;  /* 0x00000013000b7213 */ /* 0x000fc60000000000 */
[----:B------:R-:W-:Y:S02]  /*0a80*/  IMAD R23, R21, R4, R23 ;  /* 0x0000000415177224 */ /* 0x000fe400078e0217 */
[----:B------:R-:W-:Y:S02]  /*0a90*/  VIADD R17, R7, 0x2 ;  /* 0x0000000207117836 */ /* 0x000fe40000000000 */
[----:B------:R-:W-:-:S03]  /*0aa0*/  IMAD.HI.U32 R4, R0, R15, RZ ;  /* 0x0000000f00047227 */ /* 0x000fc600078e00ff */
[----:B------:R-:W-:Y:S01]  /*0ab0*/  IABS R13, R17 ;  /* 0x00000011000d7213 */ /* 0x000fe20000000000 */
[----:B------:R-:W-:Y:S02]  /*0ac0*/  IMAD.MOV R4, RZ, RZ, -R4 ;  /* 0x000000ffff047224 */ /* 0x000fe400078e0a04 */
[----:B------:R-:W-:-:S04]  /*0ad0*/  IMAD.HI.U32 R25, R0, R11, RZ ;  /* 0x0000000b00197227 */ /* 0x000fc800078e00ff */
[C---:B------:R-:W-:Y:S01]  /*0ae0*/  IMAD R9, R21.reuse, R6, R9 ;  /* 0x0000000615097224 */ /* 0x040fe200078e0209 */
[----:B------:R-:W-:Y:S01]  /*0af0*/  IABS R6, R14 ;  /* 0x0000000e00067213 */ /* 0x000fe20000000000 */
[----:B------:R-:W-:Y:S01]  /*0b00*/  IMAD R15, R21, R4, R15 ;  /* 0x00000004150f7224 */ /* 0x000fe200078e020f */
[----:B------:R-:W-:Y:S01]  /*0b10*/  IABS R14, R7 ;  /* 0x00000007000e7213 */ /* 0x000fe20000000000 */
[----:B------:R-:W-:Y:S02]  /*0b20*/  IMAD.MOV R25, RZ, RZ, -R25 ;  /* 0x000000ffff197224 */ /* 0x000fe400078e0a19 */
[----:B------:R-:W-:-:S04]  /*0b30*/  IMAD.HI.U32 R4, R0, R13, RZ ;  /* 0x0000000d00047227 */ /* 0x000fc800078e00ff */
[----:B------:R-:W-:Y:S02]  /*0b40*/  IMAD R11, R21, R25, R11 ;  /* 0x00000019150b7224 */ /* 0x000fe400078e020b */
[----:B------:R-:W-:Y:S02]  /*0b50*/  IMAD.MOV R4, RZ, RZ, -R4 ;  /* 0x000000ffff047224 */ /* 0x000fe400078e0a04 */
[----:B------:R-:W-:-:S04]  /*0b60*/  IMAD.HI.U32 R27, R0, R14, RZ ;  /* 0x0000000e001b7227 */ /* 0x000fc800078e00ff */
[----:B------:R-:W-:-:S04]  /*0b70*/  IMAD.HI.U32 R25, R26, R6, RZ ;  /* 0x000000061a197227 */ /* 0x000fc800078e00ff */
[C---:B------:R-:W-:Y:S02]  /*0b80*/  IMAD R13, R21.reuse, R4, R13 ;  /* 0x00000004150d7224 */ /* 0x040fe400078e020d */
[----:B------:R-:W-:Y:S02]  /*0b90*/  IMAD.MOV R27, RZ, RZ, -R27 ;  /* 0x000000ffff1b7224 */ /* 0x000fe400078e0a1b */
[----:B------:R-:W-:Y:S02]  /*0ba0*/  IMAD.MOV R25, RZ, RZ, -R25 ;  /* 0x000000ffff197224 */ /* 0x000fe400078e0a19 */
[C---:B------:R-:W-:Y:S02]  /*0bb0*/  IMAD R14, R21.reuse, R27, R14 ;  /* 0x0000001b150e7224 */ /* 0x040fe400078e020e */
[----:B------:R-:W-:Y:S01]  /*0bc0*/  IMAD R6, R10, R25, R6 ;  /* 0x000000190a067224 */ /* 0x000fe200078e0206 */
[C---:B------:R-:W-:Y:S02]  /*0bd0*/  ISETP.GT.U32.AND P0, PT, R21.reuse, R23, PT ;  /* 0x000000171500720c */ /* 0x040fe40003f04070 */
[----:B------:R-:W-:-:S11]  /*0be0*/  ISETP.GT.U32.AND P1, PT, R21, R9, PT ;  /* 0x000000091500720c */ /* 0x000fd60003f24070 */
[----:B------:R-:W-:-:S05]  /*0bf0*/  @!P0 IMAD.IADD R23, R23, 0x1, -R21 ;  /* 0x0000000117178824 */ /* 0x000fca00078e0a15 */
[C---:B------:R-:W-:Y:S02]  /*0c00*/  ISETP.GT.U32.AND P3, PT, R21.reuse, R23, PT ;  /* 0x000000171500720c */ /* 0x040fe40003f64070 */
[C---:B------:R-:W-:Y:S02]  /*0c10*/  ISETP.GT.U32.AND P5, PT, R21.reuse, R16, PT ;  /* 0x000000101500720c */ /* 0x040fe40003fa4070 */
[----:B------:R-:W-:Y:S01]  /*0c20*/  ISETP.GT.U32.AND P0, PT, R21, R11, PT ;  /* 0x0000000b1500720c */ /* 0x000fe20003f04070 */
[----:B------:R-:W-:-:S08]  /*0c30*/  @!P1 IMAD.IADD R9, R9, 0x1, -R21 ;  /* 0x0000000109099824 */ /* 0x000fd000078e0a15 */
[--C-:B------:R-:W-:Y:S01]  /*0c40*/  @!P3 IMAD.IADD R23, R23, 0x1, -R21.reuse ;  /* 0x000000011717b824 */ /* 0x100fe200078e0a15 */
[C---:B------:R-:W-:Y:S02]  /*0c50*/  ISETP.GT.U32.AND P3, PT, R21.reuse, R14, PT ;  /* 0x0000000e1500720c */ /* 0x040fe40003f64070 */
[----:B------:R-:W-:Y:S01]  /*0c60*/  ISETP.GT.U32.AND P4, PT, R21, R9, PT ;  /* 0x000000091500720c */ /* 0x000fe20003f84070 */
[--C-:B------:R-:W-:Y:S02]  /*0c70*/  @!P5 IMAD.IADD R16, R16, 0x1, -R21.reuse ;  /* 0x000000011010d824 */ /* 0x100fe400078e0a15 */
[----:B------:R-:W-:Y:S01]  /*0c80*/  @!P0 IMAD.IADD R11, R11, 0x1, -R21 ;  /* 0x000000010b0b8824 */ /* 0x000fe200078e0a15 */
[----:B------:R-:W-:-:S07]  /*0c90*/  ISETP.GT.U32.AND P1, PT, R21, R12, PT ;  /* 0x0000000c1500720c */ /* 0x000fce0003f24070 */
[--C-:B------:R-:W-:Y:S01]  /*0ca0*/  @!P3 IMAD.IADD R14, R14, 0x1, -R21.reuse ;  /* 0x000000010e0eb824 */ /* 0x100fe200078e0a15 */
[----:B------:R-:W-:Y:S01]  /*0cb0*/  ISETP.GT.U32.AND P3, PT, R21, R11, PT ;  /* 0x0000000b1500720c */ /* 0x000fe20003f64070 */
[----:B------:R-:W-:Y:S01]  /*0cc0*/  @!P4 IMAD.IADD R9, R9, 0x1, -R21 ;  /* 0x000000010909c824 */ /* 0x000fe200078e0a15 */
[----:B------:R-:W-:-:S03]  /*0cd0*/  ISETP.GT.U32.AND P4, PT, R10, R6, PT ;  /* 0x000000060a00720c */ /* 0x000fc60003f84070 */
[----:B------:R-:W-:-:S08]  /*0ce0*/  @!P1 IMAD.IADD R12, R12, 0x1, -R21 ;  /* 0x000000010c0c9824 */ /* 0x000fd000078e0a15 */
[----:B------:R-:W-:Y:S02]  /*0cf0*/  @!P3 IMAD.IADD R11, R11, 0x1, -R21 ;  /* 0x000000010b0bb824 */ /* 0x000fe400078e0a15 */
[----:B------:R-:W-:Y:S01]  /*0d00*/  @!P4 IMAD.IADD R6, R6, 0x1, -R10 ;  /* 0x000000010606c824 */ /* 0x000fe200078e0a0a */
[----:B------:R-:W-:Y:S02]  /*0d10*/  ISETP.GT.U32.AND P4, PT, R21, R12, PT ;  /* 0x0000000c1500720c */ /* 0x000fe40003f84070 */
[----:B--2---:R-:W-:Y:S02]  /*0d20*/  IABS R4, R28 ;  /* 0x0000001c00047213 */ /* 0x004fe40000000000 */
[----:B----4-:R-:W-:Y:S02]  /*0d30*/  IABS R0, R5 ;  /* 0x0000000500007213 */ /* 0x010fe40000000000 */
[----:B------:R-:W-:-:S03]  /*0d40*/  IABS R5, R29 ;  /* 0x0000001d00057213 */ /* 0x000fc60000000000 */
[----:B------:R-:W-:-:S04]  /*0d50*/  IMAD.HI.U32 R27, R26, R0, RZ ;  /* 0x000000001a1b7227 */ /* 0x000fc800078e00ff */
[----:B------:R-:W-:-:S04]  /*0d60*/  IMAD.HI.U32 R25, R26, R5, RZ ;  /* 0x000000051a197227 */ /* 0x000fc800078e00ff */
[----:B------:R-:W-:-:S04]  /*0d70*/  IMAD.HI.U32 R26, R26, R4, RZ ;  /* 0x000000041a1a7227 */ /* 0x000fc800078e00ff */
[----:B------:R-:W-:Y:S02]  /*0d80*/  IMAD.MOV R26, RZ, RZ, -R26 ;  /* 0x000000ffff1a7224 */ /* 0x000fe400078e0a1a */
[----:B------:R-:W-:Y:S02]  /*0d90*/  IMAD.MOV R27, RZ, RZ, -R27 ;  /* 0x000000ffff1b7224 */ /* 0x000fe400078e0a1b */
[C---:B------:R-:W-:Y:S02]  /*0da0*/  IMAD R26, R10.reuse, R26, R4 ;  /* 0x0000001a0a1a7224 */ /* 0x040fe400078e0204 */
[----:B------:R-:W2:Y:S01]  /*0db0*/  LDL R4, [R1+0x708] ;  /* 0x0007080001047983 */ /* 0x000ea20000100800 */
[----:B------:R-:W-:-:S03]  /*0dc0*/  IMAD R0, R10, R27, R0 ;  /* 0x0000001b0a007224 */ /* 0x000fc600078e0200 */
[----:B------:R-:W3:Y:S02]  /*0dd0*/  LDL R27, [R1+0x70c] ;  /* 0x00070c00011b7983 */ /* 0x000ee40000100800 */
[----:B------:R-:W-:-:S13]  /*0de0*/  ISETP.GT.U32.AND P5, PT, R10, R0, PT ;  /* 0x000000000a00720c */ /* 0x000fda0003fa4070 */
[----:B------:R-:W-:-:S05]  /*0df0*/  @!P5 IMAD.IADD R0, R0, 0x1, -R10 ;  /* 0x000000010000d824 */ /* 0x000fca00078e0a0a */
[----:B------:R-:W-:Y:S02]  /*0e00*/  ISETP.GT.U32.AND P3, PT, R10, R0, PT ;  /* 0x000000000a00720c */ /* 0x000fe40003f64070 */
[----:B------:R-:W-:Y:S01]  /*0e10*/  ISETP.GE.AND P5, PT, R8, RZ, PT ;  /* 0x000000ff0800720c */ /* 0x000fe20003fa6270 */
[----:B------:R-:W-:-:S10]  /*0e20*/  @!P4 IMAD.IADD R12, R12, 0x1, -R21 ;  /* 0x000000010c0cc824 */ /* 0x000fd400078e0a15 */
[----:B------:R-:W-:Y:S01]  /*0e30*/  @!P3 IMAD.IADD R0, R0, 0x1, -R10 ;  /* 0x000000010000b824 */ /* 0x000fe200078e0a0a */
[----:B------:R-:W-:Y:S01]  /*0e40*/  ISETP.GE.AND P3, PT, R18, RZ, PT ;  /* 0x000000ff1200720c */ /* 0x000fe20003f66270 */
[----:B------:R-:W-:Y:S01]  /*0e50*/  @!P5 IMAD.MOV R23, RZ, RZ, -R23 ;  /* 0x000000ffff17d224 */ /* 0x000fe200078e0a17 */
[----:B------:R-:W-:Y:S01]  /*0e60*/  ISETP.GE.AND P5, PT, R7, RZ, PT ;  /* 0x000000ff0700720c */ /* 0x000fe20003fa6270 */
[----:B------:R-:W-:-:S10]  /*0e70*/  IMAD.MOV.U32 R7, RZ, RZ, R12 ;  /* 0x000000ffff077224 */ /* 0x000fd400078e000c */
[----:B------:R-:W-:Y:S01]  /*0e80*/  @!P3 IMAD.MOV R7, RZ, RZ, -R7 ;  /* 0x000000ffff07b224 */ /* 0x000fe200078e0a07 */
[----:B------:R-:W-:Y:S02]  /*0e90*/  ISETP.GE.AND P3, PT, R29, RZ, PT ;  /* 0x000000ff1d00720c */ /* 0x000fe40003f66270 */
[----:B------:R-:W4:Y:S01]  /*0ea0*/  LDL.LU R29, [R1+0x730] ;  /* 0x00073000011d7983 */ /* 0x000f220000300800 */
[C---:B------:R-:W-:Y:S02]  /*0eb0*/  ISETP.GT.U32.AND P6, PT, R21.reuse, R15, PT ;  /* 0x0000000f1500720c */ /* 0x040fe40003fc4070 */
[----:B------:R-:W-:Y:S02]  /*0ec0*/  ISETP.GT.U32.AND P2, PT, R21, R13, PT ;  /* 0x0000000d1500720c */ /* 0x000fe40003f44070 */
[----:B------:R-:W-:Y:S01]  /*0ed0*/  ISETP.GT.U32.AND P0, PT, R10, R26, PT ;  /* 0x0000001a0a00720c */ /* 0x000fe20003f04070 */
[----:B------:R-:W-:-:S08]  /*0ee0*/  IMAD.MOV R25, RZ, RZ, -R25 ;  /* 0x000000ffff197224 */ /* 0x000fd000078e0a19 */
[--C-:B------:R-:W-:Y:S02]  /*0ef0*/  @!P6 IMAD.IADD R15, R15, 0x1, -R21.reuse ;  /* 0x000000010f0fe824 */ /* 0x100fe400078e0a15 */
[----:B------:R-:W-:-:S03]  /*0f00*/  @!P2 IMAD.IADD R13, R13, 0x1, -R21 ;  /* 0x000000010d0da824 */ /* 0x000fc600078e0a15 */
[C---:B------:R-:W-:Y:S02]  /*0f10*/  ISETP.GT.U32.AND P2, PT, R21.reuse, R15, PT ;  /* 0x0000000f1500720c */ /* 0x040fe40003f44070 */
[C---:B------:R-:W-:Y:S01]  /*0f20*/  ISETP.GT.U32.AND P1, PT, R21.reuse, R16, PT ;  /* 0x000000101500720c */ /* 0x040fe20003f24070 */
[----:B------:R-:W-:Y:S02]  /*0f30*/  IMAD R25, R10, R25, R5 ;  /* 0x000000190a197224 */ /* 0x000fe400078e0205 */
[----:B------:R-:W-:Y:S01]  /*0f40*/  @!P0 IMAD.IADD R26, R26, 0x1, -R10 ;  /* 0x000000011a1a8824 */ /* 0x000fe200078e0a0a */
[----:B------:R-:W-:Y:S02]  /*0f50*/  ISETP.GT.U32.AND P0, PT, R21, R13, PT ;  /* 0x0000000d1500720c */ /* 0x000fe40003f04070 */
[----:B------:R-:W-:-:S05]  /*0f60*/  ISETP.GT.U32.AND P6, PT, R10, R25, PT ;  /* 0x000000190a00720c */ /* 0x000fca0003fc4070 */
[--C-:B------:R-:W-:Y:S01]  /*0f70*/  @!P2 IMAD.IADD R15, R15, 0x1, -R21.reuse ;  /* 0x000000010f0fa824 */ /* 0x100fe200078e0a15 */
[----:B------:R-:W-:Y:S01]  /*0f80*/  ISETP.GT.U32.AND P2, PT, R10, R6, PT ;  /* 0x000000060a00720c */ /* 0x000fe20003f44070 */
[----:B------:R-:W-:Y:S01]  /*0f90*/  @!P1 IMAD.IADD R16, R16, 0x1, -R21 ;  /* 0x0000000110109824 */ /* 0x000fe200078e0a15 */
[----:B------:R-:W-:-:S03]  /*0fa0*/  ISETP.GT.U32.AND P1, PT, R21, R14, PT ;  /* 0x0000000e1500720c */ /* 0x000fc60003f24070 */
[----:B------:R-:W-:Y:S02]  /*0fb0*/  @!P0 IMAD.IADD R13, R13, 0x1, -R21 ;  /* 0x000000010d0d8824 */ /* 0x000fe400078e0a15 */
[----:B------:R-:W-:Y:S01]  /*0fc0*/  @!P6 IMAD.IADD R25, R25, 0x1, -R10 ;  /* 0x000000011919e824 */ /* 0x000fe200078e0a0a */
[----:B------:R-:W-:Y:S02]  /*0fd0*/  ISETP.GE.AND P0, PT, R22, RZ, PT ;  /* 0x000000ff1600720c */ /* 0x000fe40003f06270 */
[----:B------:R-:W-:-:S03]  /*0fe0*/  ISETP.GE.AND P6, PT, R24, RZ, PT ;  /* 0x000000ff1800720c */ /* 0x000fc60003fc6270 */
[----:B------:R-:W-:Y:S01]  /*0ff0*/  @!P2 IMAD.IADD R6, R6, 0x1, -R10 ;  /* 0x000000010606a824 */ /* 0x000fe200078e0a0a */
[----:B------:R-:W-:Y:S02]  /*1000*/  ISETP.GE.AND P2, PT, R19, RZ, PT ;  /* 0x000000ff1300720c */ /* 0x000fe40003f46270 */
[----:B------:R-:W-:Y:S01]  /*1010*/  ISETP.GT.U32.AND P4, PT, R10, R25, PT ;  /* 0x000000190a00720c */ /* 0x000fe20003f84070 */
[----:B------:R-:W-:Y:S01]  /*1020*/  @!P1 IMAD.IADD R14, R14, 0x1, -R21 ;  /* 0x000000010e0e9824 */ /* 0x000fe200078e0a15 */
[----:B------:R-:W-:Y:S01]  /*1030*/  ISETP.GE.AND P1, PT, R20, RZ, PT ;  /* 0x000000ff1400720c */ /* 0x000fe20003f26270 */
[----:B------:R-:W-:Y:S01]  /*1040*/  IMAD.MOV.U32 R5, RZ, RZ, R11 ;  /* 0x000000ffff057224 */ /* 0x000fe200078e000b */
[----:B------:R-:W-:Y:S01]  /*1050*/  LOP3.LUT R8, RZ, R3, RZ, 0x33, !PT ;  /* 0x00000003ff087212 */ /* 0x000fe200078e33ff */
[----:B------:R-:W-:Y:S01]  /*1060*/  @!P0 IMAD.MOV R16, RZ, RZ, -R16 ;  /* 0x000000ffff108224 */ /* 0x000fe200078e0a10 */
[----:B------:R-:W-:Y:S01]  /*1070*/  ISETP.NE.AND P0, PT, R3, RZ, PT ;  /* 0x000000ff0300720c */ /* 0x000fe20003f05270 */
[----:B------:R-:W-:-:S02]  /*1080*/  @!P6 IMAD.MOV R9, RZ, RZ, -R9 ;  /* 0x000000ffff09e224 */ /* 0x000fc400078e0a09 */
[----:B------:R-:W-:Y:S02]  /*1090*/  IMAD.MOV.U32 R3, RZ, RZ, R15 ;  /* 0x000000ffff037224 */ /* 0x000fe400078e000f */
[----:B------:R-:W-:Y:S02]  /*10a0*/  @!P2 IMAD.MOV R5, RZ, RZ, -R5 ;  /* 0x000000ffff05a224 */ /* 0x000fe400078e0a05 */
[----:B------:R-:W-:Y:S01]  /*10b0*/  @!P4 IMAD.IADD R25, R25, 0x1, -R10 ;  /* 0x000000011919c824 */ /* 0x000fe200078e0a0a */
[----:B------:R-:W-:Y:S01]  /*10c0*/  ISETP.GE.AND P4, PT, R17, RZ, PT ;  /* 0x000000ff1100720c */ /* 0x000fe20003f86270 */
[----:B------:R-:W-:Y:S01]  /*10d0*/  @!P1 IMAD.MOV R3, RZ, RZ, -R3 ;  /* 0x000000ffff039224 */ /* 0x000fe200078e0a03 */
[C---:B------:R-:W-:Y:S02]  /*10e0*/  SEL R15, R8.reuse, R9, !P0 ;  /* 0x00000009080f7207 */ /* 0x040fe40004000000 */
[----:B------:R-:W-:Y:S02]  /*10f0*/  SEL R9, R8, R5, !P0 ;  /* 0x0000000508097207 */ /* 0x000fe40004000000 */
[----:B------:R-:W-:Y:S01]  /*1100*/  ISETP.GT.U32.AND P6, PT, R10, R26, PT ;  /* 0x0000001a0a00720c */ /* 0x000fe20003fc4070 */
[----:B------:R-:W-:Y:S01]  /*1110*/  IMAD.MOV.U32 R17, RZ, RZ, R14 ;  /* 0x000000ffff117224 */ /* 0x000fe200078e000e */
[----:B------:R-:W-:-:S03]  /*1120*/  SEL R12, R8, R23, !P0 ;  /* 0x00000017080c7207 */ /* 0x000fc60004000000 */
[----:B------:R-:W-:Y:S02]  /*1130*/  @!P5 IMAD.MOV R17, RZ, RZ, -R17 ;  /* 0x000000ffff11d224 */ /* 0x000fe400078e0a11 */
[----:B------:R-:W-:Y:S01]  /*1140*/  @!P4 IMAD.MOV R13, RZ, RZ, -R13 ;  /* 0x000000ffff0dc224 */ /* 0x000fe200078e0a0d */
[----:B------:R-:W-:Y:S02]  /*1150*/  ISETP.GE.AND P4, PT, R28, RZ, PT ;  /* 0x000000ff1c00720c */ /* 0x000fe40003f86270 */
[C---:B------:R-:W-:Y:S02]  /*1160*/  SEL R11, R8.reuse, R16, !P0 ;  /* 0x00000010080b7207 */ /* 0x040fe40004000000 */
[----:B------:R-:W-:Y:S01]  /*1170*/  SEL R14, R8, R7, !P0 ;  /* 0x00000007080e7207 */ /* 0x000fe20004000000 */
[----:B------:R-:W-:Y:S01]  /*1180*/  @!P6 IMAD.IADD R26, R26, 0x1, -R10 ;  /* 0x000000011a1ae824 */ /* 0x000fe200078e0a0a */
[C---:B------:R-:W-:Y:S02]  /*1190*/  SEL R10, R8.reuse, R3, !P0 ;  /* 0x00000003080a7207 */ /* 0x040fe40004000000 */
[----:B------:R-:W-:-:S02]  /*11a0*/  SEL R13, R8, R13, !P0 ;  /* 0x0000000d080d7207 */ /* 0x000fc40004000000 */
[----:B------:R-:W-:Y:S02]  /*11b0*/  SEL R8, R8, R17, !P0 ;  /* 0x0000001108087207 */ /* 0x000fe40004000000 */
[----:B------:R-:W-:Y:S02]  /*11c0*/  ISETP.NE.AND P0, PT, R2, RZ, PT ;  /* 0x000000ff0200720c */ /* 0x000fe40003f05270 */
[----:B------:R-:W-:Y:S01]  /*11d0*/  LOP3.LUT R17, RZ, R2, RZ, 0x33, !PT ;  /* 0x00000002ff117212 */ /* 0x000fe200078e33ff */
[----:B------:R-:W-:Y:S02]  /*11e0*/  IMAD R12, R12, UR9, RZ ;  /* 0x000000090c0c7c24 */ /* 0x000fe4000f8e02ff */
[----:B------:R-:W-:Y:S02]  /*11f0*/  IMAD R15, R15, UR9, RZ ;  /* 0x000000090f0f7c24 */ /* 0x000fe4000f8e02ff */
[----:B------:R-:W-:Y:S02]  /*1200*/  @!P3 IMAD.MOV R25, RZ, RZ, -R25 ;  /* 0x000000ffff19b224 */ /* 0x000fe400078e0a19 */
[----:B------:R-:W-:-:S02]  /*1210*/  @!P4 IMAD.MOV R26, RZ, RZ, -R26 ;  /* 0x000000ffff1ac224 */ /* 0x000fc400078e0a1a */
[----:B------:R-:W-:Y:S02]  /*1220*/  IMAD R11, R11, UR9, RZ ;  /* 0x000000090b0b7c24 */ /* 0x000fe4000f8e02ff */
[----:B------:R-:W-:Y:S02]  /*1230*/  IMAD R10, R10, UR9, RZ ;  /* 0x000000090a0a7c24 */ /* 0x000fe4000f8e02ff */
[----:B------:R-:W-:Y:S01]  /*1240*/  IMAD R9, R9, UR9, RZ ;  /* 0x0000000909097c24 */ /* 0x000fe2000f8e02ff */
[C---:B------:R-:W-:Y:S02]  /*1250*/  SEL R3, R17.reuse, R25, !P0 ;  /* 0x0000001911037207 */ /* 0x040fe40004000000 */
[----:B------:R-:W-:Y:S01]  /*1260*/  SEL R2, R17, R26, !P0 ;  /* 0x0000001a11027207 */ /* 0x000fe20004000000 */
[----:B------:R-:W-:Y:S02]  /*1270*/  IMAD R13, R13, UR9, RZ ;  /* 0x000000090d0d7c24 */ /* 0x000fe4000f8e02ff */
[----:B------:R-:W-:-:S02]  /*1280*/  IMAD R8, R8, UR9, RZ ;  /* 0x0000000908087c24 */ /* 0x000fc4000f8e02ff */
[----:B------:R-:W-:Y:S02]  /*1290*/  IMAD R2, R2, UR12, RZ ;  /* 0x0000000c02027c24 */ /* 0x000fe4000f8e02ff */
[----:B------:R-:W-:Y:S01]  /*12a0*/  IMAD R3, R3, UR12, RZ ;  /* 0x0000000c03037c24 */ /* 0x000fe2000f8e02ff */
[----:B--2---:R-:W-:Y:S02]  /*12b0*/  ISETP.GE.AND P1, PT, R4, RZ, PT ;  /* 0x000000ff0400720c */ /* 0x004fe40003f26270 */
[----:B------:R-:W0:Y:S01]  /*12c0*/  LDC.64 R4, c[0x0][0x388] ;  /* 0x0000e200ff047b82 */ /* 0x000e220000000a00 */
[----:B---3--:R-:W-:-:S10]  /*12d0*/  ISETP.GE.AND P2, PT, R27, RZ, PT ;  /* 0x000000ff1b00720c */ /* 0x008fd40003f46270 */
[----:B------:R-:W-:-:S03]  /*12e0*/  @!P1 IMAD.MOV R6, RZ, RZ, -R6 ;  /* 0x000000ffff069224 */ /* 0x000fc600078e0a06 */
[----:B------:R-:W-:Y:S02]  /*12f0*/  @!P2 IMAD.MOV R0, RZ, RZ, -R0 ;  /* 0x000000ffff00a224 */ /* 0x000fe400078e0a00 */
[----:B------:R-:W-:-:S03]  /*1300*/  SEL R7, R17, R6, !P0 ;  /* 0x0000000611077207 */ /* 0x000fc60004000000 */
[----:B------:R-:W-:Y:S01]  /*1310*/  SEL R6, R17, R0, !P0 ;  /* 0x0000000011067207 */ /* 0x000fe20004000000 */
[----:B------:R-:W-:Y:S01]  /*1320*/  IMAD R0, R14, UR9, RZ ;  /* 0x000000090e007c24 */ /* 0x000fe2000f8e02ff */
[-C--:B0-----:R-:W-:Y:S02]  /*1330*/  LEA R14, P6, R12, R4.reuse, 0x1 ;  /* 0x000000040c0e7211 */ /* 0x081fe400078c08ff */
[-C--:B------:R-:W-:Y:S02]  /*1340*/  LEA R16, P5, R15, R4.reuse, 0x1 ;  /* 0x000000040f107211 */ /* 0x080fe400078a08ff */
[-C--:B------:R-:W-:Y:S01]  /*1350*/  LEA R17, P4, R11, R4.reuse, 0x1 ;  /* 0x000000040b117211 */ /* 0x080fe200078808ff */
[----:B------:R0:W-:Y:S04]  /*1360*/  STL [R1+0x6f8], R14 ;  /* 0x0006f80e01007387 */ /* 0x0001e80000100800 */
[----:B------:R1:W-:Y:S01]  /*1370*/  STL [R1+0x6f0], R16 ;  /* 0x0006f01001007387 */ /* 0x0003e20000100800 */
[----:B0-----:R-:W-:-:S03]  /*1380*/  LEA R14, P3, R10, R4, 0x1 ;  /* 0x000000040a0e7211 */ /* 0x001fc600078608ff */
[----:B------:R0:W-:Y:S01]  /*1390*/  STL [R1+0x6e8], R17 ;  /* 0x0006e81101007387 */ /* 0x0001e20000100800 */
[----:B-1----:R-:W-:-:S03]  /*13a0*/  LEA R16, P2, R9, R4, 0x1 ;  /* 0x0000000409107211 */ /* 0x002fc600078408ff */
[----:B------:R1:W-:Y:S04]  /*13b0*/  STL [R1+0x17c], R14 ;  /* 0x00017c0e01007387 */ /* 0x0003e80000100800 */
[----:B------:R2:W-:Y:S01]  /*13c0*/  STL [R1+0x174], R16 ;  /* 0x0001741001007387 */ /* 0x0005e20000100800 */
[-C--:B0-----:R-:W-:Y:S02]  /*13d0*/  LEA R17, P1, R0, R4.reuse, 0x1 ;  /* 0x0000000400117211 */ /* 0x081fe400078208ff */
[-C--:B-1----:R-:W-:Y:S02]  /*13e0*/  LEA R14, P0, R13, R4.reuse, 0x1 ;  /* 0x000000040d0e7211 */ /* 0x082fe400078008ff */
[----:B--2---:R-:W-:Y:S02]  /*13f0*/  LEA.HI.X.SX32 R16, R12, R5, 0x1, P6 ;  /* 0x000000050c107211 */ /* 0x004fe400030f0eff */
[----:B------:R-:W-:-:S02]  /*1400*/  LEA R12, P6, R8, R4, 0x1 ;  /* 0x00000004080c7211 */ /* 0x000fc400078c08ff */
[-C--:B------:R-:W-:Y:S01]  /*1410*/  LEA.HI.X.SX32 R4, R15, R5.reuse, 0x1, P5 ;  /* 0x000000050f047211 */ /* 0x080fe200028f0eff */
[----:B------:R-:W-:Y:S01]  /*1420*/  STL [R1+0x16c], R17 ;  /* 0x00016c1101007387 */ /* 0x000fe20000100800 */
[-C--:B------:R-:W-:Y:S02]  /*1430*/  LEA.HI.X.SX32 R11, R11, R5.reuse, 0x1, P4 ;  /* 0x000000050b0b7211 */ /* 0x080fe400020f0eff */
[-C--:B------:R-:W-:Y:S01]  /*1440*/  LEA.HI.X.SX32 R10, R10, R5.reuse, 0x1, P3 ;  /* 0x000000050a0a7211 */ /* 0x080fe200018f0eff */
[----:B------:R-:W-:Y:S01]  /*1450*/  STL [R1+0x6f4], R16 ;  /* 0x0006f41001007387 */ /* 0x000fe20000100800 */
[----:B------:R-:W-:-:S03]  /*1460*/  LEA.HI.X.SX32 R13, R13, R5, 0x1, P0 ;  /* 0x000000050d0d7211 */ /* 0x000fc600000f0eff */
[----:B------:R0:W-:Y:S01]  /*1470*/  STL [R1+0x6ec], R4 ;  /* 0x0006ec0401007387 */ /* 0x0001e20000100800 */
[----:B------:R-:W-:-:S03]  /*1480*/  LEA.HI.X.SX32 R0, R0, R5, 0x1, P1 ;  /* 0x0000000500007211 */ /* 0x000fc600008f0eff */
[----:B------:R-:W-:Y:S01]  /*1490*/  STL [R1+0x514], R11 ;  /* 0x0005140b01007387 */ /* 0x000fe20000100800 */
[----:B0-----:R-:W-:-:S03]  /*14a0*/  LEA.HI.X.SX32 R4, R9, R5, 0x1, P2 ;  /* 0x0000000509047211 */ /* 0x001fc600010f0eff */
[----:B------:R-:W-:Y:S04]  /*14b0*/  STL [R1+0x178], R10 ;  /* 0x0001780a01007387 */ /* 0x000fe80000100800 */
[----:B------:R0:W-:Y:S04]  /*14c0*/  STL [R1+0x170], R4 ;  /* 0x0001700401007387 */ /* 0x0001e80000100800 */
[----:B------:R-:W-:Y:S04]  /*14d0*/  STL.64 [R1+0x710], R12 ;  /* 0x0007100c01007387 */ /* 0x000fe80000100a00 */
[----:B------:R4:W-:Y:S01]  /*14e0*/  STL [R1+0x168], R0 ;  /* 0x0001680001007387 */ /* 0x0009e20000100800 */
[----:B0-----:R-:W0:Y:S03]  /*14f0*/  LDC R4, c[0x0][0x3a8] ;  /* 0x0000ea00ff047b82 */ /* 0x001e260000000800 */
[----:B------:R-:W-:Y:S04]  /*1500*/  STL [R1+0x70], RZ ;  /* 0x000070ff01007387 */ /* 0x000fe80000100800 */
        /* <DEDUP_REMOVED lines=11> */
[----:B------:R-:W-:Y:S04]  /*15c0*/  STL [R1], RZ ;  /* 0x000000ff01007387 */ /* 0x000fe80000100800 */
        /* <DEDUP_REMOVED lines=36> */
[----:B------:R-:W-:Y:S01]  /*1810*/  STL [R1+0x1d4], RZ ;  /* 0x0001d4ff01007387 */ /* 0x000fe20000100800 */
[----:B----4-:R-:W-:-:S03]  /*1820*/  LOP3.LUT R0, R29, 0x1f, RZ, 0xc0, !PT ;  /* 0x0000001f1d007812 */ /* 0x010fc600078ec0ff */
[----:B------:R-:W-:Y:S04]  /*1830*/  STL [R1+0x1d8], RZ ;  /* 0x0001d8ff01007387 */ /* 0x000fe80000100800 */
[----:B------:R-:W-:Y:S04]  /*1840*/  STL [R1+0x1dc], RZ ;  /* 0x0001dcff01007387 */ /* 0x000fe80000100800 */
[----:B------:R-:W-:Y:S04]  /*1850*/  STL [R1+0x1b0], RZ ;  /* 0x0001b0ff01007387 */ /* 0x000fe80000100800 */
[----:B------:R-:W-:Y:S04]  /*1860*/  STL [R1+0x1b4], RZ ;  /* 0x0001b4ff01007387 */ /* 0x000fe80000100800 */
[----:B------:R-:W-:Y:S01]  /*1870*/  STL [R1+0x1b8], RZ ;  /* 0x0001b8ff01007387 */ /* 0x000fe20000100800 */
[----:B------:R-:W-:-:S03]  /*1880*/  IMAD R9, R0, UR8, RZ ;  /* 0x0000000800097c24 */ /* 0x000fc6000f8e02ff */
[----:B------:R-:W-:Y:S01]  /*1890*/  STL [R1+0x1bc], RZ ;  /* 0x0001bcff01007387 */ /* 0x000fe20000100800 */
[----:B------:R-:W-:-:S03]  /*18a0*/  LEA.HI.X.SX32 R8, R8, R5, 0x1, P6 ;  /* 0x0000000508087211 */ /* 0x000fc600030f0eff */
[----:B------:R-:W-:Y:S01]  /*18b0*/  STL [R1+0x1c0], RZ ;  /* 0x0001c0ff01007387 */ /* 0x000fe20000100800 */
[----:B0-----:R-:W-:-:S03]  /*18c0*/  IMAD R9, R4, 0x1e, RZ ;  /* 0x0000001e04097824 */ /* 0x001fc600078e02ff */
[----:B------:R-:W-:Y:S01]  /*18d0*/  STL [R1+0x1c4], RZ ;  /* 0x0001c4ff01007387 */ /* 0x000fe20000100800 */
[----:B------:R-:W-:-:S03]  /*18e0*/  IMAD R15, R4, 0x1b, RZ ;  /* 0x0000001b040f7824 */ /* 0x000fc600078e02ff */
[----:B------:R-:W-:Y:S01]  /*18f0*/  STL [R1+0x1c8], RZ ;  /* 0x0001c8ff01007387 */ /* 0x000fe20000100800 */
[----:B------:R-:W-:-:S03]  /*1900*/  IMAD R7, R7, UR12, RZ ;  /* 0x0000000c07077c24 */ /* 0x000fc6000f8e02ff */
[----:B------:R-:W-:Y:S04]  /*1910*/  STL [R1+0x1cc], RZ ;  /* 0x0001ccff01007387 */ /* 0x000fe80000100800 */
[----:B------:R-:W-:Y:S04]  /*1920*/  STL [R1+0x150], RZ ;  /* 0x000150ff01007387 */ /* 0x000fe80000100800 */
[----:B------:R-:W-:Y:S04]  /*1930*/  STL [R1+0x154], RZ ;  /* 0x000154ff01007387 */ /* 0x000fe80000100800 */
[----:B------:R-:W-:Y:S01]  /*1940*/  STL [R1+0x158], RZ ;  /* 0x000158ff01007387 */ /* 0x000fe20000100800 */
[----:B------:R-:W-:-:S03]  /*1950*/  IMAD R6, R6, UR12, RZ ;  /* 0x0000000c06067c24 */ /* 0x000fc6000f8e02ff */
[----:B------:R-:W-:Y:S04]  /*1960*/  STL [R1+0x15c], RZ ;  /* 0x00015cff01007387 */ /* 0x000fe80000100800 */
[----:B------:R-:W-:Y:S01]  /*1970*/  STL.64 [R1+0x728], R8 ;  /* 0x0007280801007387 */ /* 0x000fe20000100a00 */
[----:B------:R-:W-:-:S03]  /*1980*/  IMAD R5, R4, 0x1f, RZ ;  /* 0x0000001f04057824 */ /* 0x000fc600078e02ff */
[----:B------:R0:W-:Y:S01]  /*1990*/  STL.64 [R1+0x720], R14 ;  /* 0x0007200e01007387 */ /* 0x0001e20000100a00 */
[----:B------:R-:W-:-:S04]  /*19a0*/  IMAD.WIDE R12, R6, 0x2, RZ ;  /* 0x00000002060c7825 */ /* 0x000fc800078e02ff */
[----:B0-----:R-:W-:-:S04]  /*19b0*/  IMAD.WIDE R14, R7, 0x2, RZ ;  /* 0x00000002070e7825 */ /* 0x001fc800078e02ff */
[----:B------:R-:W-:Y:S01]  /*19c0*/  IMAD.WIDE R6, R2, 0x2, RZ ;  /* 0x0000000202067825 */ /* 0x000fe200078e02ff */
[----:B------:R-:W-:Y:S03]  /*19d0*/  STL.64 [R1+0x1a8], R14 ;  /* 0x0001a80e01007387 */ /* 0x000fe60000100a00 */
[----:B------:R-:W-:Y:S01]  /*19e0*/  IMAD.WIDE R8, R5, 0x2, R14 ;  /* 0x0000000205087825 */ /* 0x000fe200078e020e */
[----:B------:R-:W-:Y:S04]  /*19f0*/  STL.64 [R1+0x160], R12 ;  /* 0x0001600c01007387 */ /* 0x000fe80000100a00 */
[----:B------:R-:W-:Y:S01]  /*1a00*/  STL.64 [R1+0x1e8], R6 ;  /* 0x0001e80601007387 */ /* 0x000fe20000100a00 */
[----:B------:R-:W-:-:S03]  /*1a10*/  IMAD.WIDE R28, R3, 0x2, RZ ;  /* 0x00000002031c7825 */ /* 0x000fc600078e02ff */
[----:B------:R0:W-:Y:S02]  /*1a20*/  STL.64 [R1+0x6e0], R8 ;  /* 0x0006e00801007387 */ /* 0x0001e40000100a00 */
[----:B0-----:R-:W-:-:S05]  /*1a30*/  IMAD.WIDE R8, R5, 0x2, R12 ;  /* 0x0000000205087825 */ /* 0x001fca00078e020c */
[----:B------:R0:W-:Y:S02]  /*1a40*/  STL.64 [R1+0x6d8], R8 ;  /* 0x0006d80801007387 */ /* 0x0001e40000100a00 */
[----:B0-----:R-:W-:-:S05]  /*1a50*/  IMAD.WIDE R8, R5, 0x2, R28 ;  /* 0x0000000205087825 */ /* 0x001fca00078e021c */
[----:B------:R0:W-:Y:S02]  /*1a60*/  STL.64 [R1+0x6d0], R8 ;  /* 0x0006d00801007387 */ /* 0x0001e40000100a00 */
[----:B0-----:R-:W-:-:S05]  /*1a70*/  IMAD.WIDE R8, R5, 0x2, R6 ;  /* 0x0000000205087825 */ /* 0x001fca00078e0206 */
[----:B------:R0:W-:Y:S04]  /*1a80*/  STL.64 [R1+0x6c8], R8 ;  /* 0x0006c80801007387 */ /* 0x0001e80000100a00 */
[----:B0-----:R-:W2:Y:S02]  /*1a90*/  LDL.LU.64 R8, [R1+0x728] ;  /* 0x0007280001087983 */ /* 0x001ea40000300a00 */
[----:B--2---:R-:W-:-:S05]  /*1aa0*/  IMAD.WIDE R14, R9, 0x2, R14 ;  /* 0x00000002090e7825 */ /* 0x004fca00078e020e */
[----:B------:R0:W-:Y:S02]  /*1ab0*/  STL.64 [R1+0x3e0], R14 ;  /* 0x0003e00e01007387 */ /* 0x0001e40000100a00 */
[----:B0-----:R-:W-:-:S05]  /*1ac0*/  IMAD.WIDE R14, R9, 0x2, R12 ;  /* 0x00000002090e7825 */ /* 0x001fca00078e020c */
[----:B------:R0:W-:Y:S02]  /*1ad0*/  STL.64 [R1+0x3d8], R14 ;  /* 0x0003d80e01007387 */ /* 0x0001e40000100a00 */
[----:B0-----:R-:W-:-:S05]  /*1ae0*/  IMAD.WIDE R14, R9, 0x2, R28 ;  /* 0x00000002090e7825 */ /* 0x001fca00078e021c */
[----:B------:R0:W-:Y:S04]  /*1af0*/  STL.64 [R1+0x3d0], R14 ;  /* 0x0003d00e01007387 */ /* 0x0001e80000100a00 */
[----:B------:R1:W-:Y:S01]  /*1b00*/  STL [R1+0x718], R8 ;  /* 0x0007180801007387 */ /* 0x0003e20000100800 */
[----:B0-----:R-:W-:-:S03]  /*1b10*/  IMAD.WIDE R14, R9, 0x2, R6 ;  /* 0x00000002090e7825 */ /* 0x001fc600078e0206 */
[----:B-1----:R-:W2:Y:S01]  /*1b20*/  LDL.64 R8, [R1+0x1a8] ;  /* 0x0001a80001087983 */ /* 0x002ea20000100a00 */
[----:B------:R-:W-:-:S03]  /*1b30*/  IMAD R10, R4, 0x1d, RZ ;  /* 0x0000001d040a7824 */ /* 0x000fc600078e02ff */
[----:B------:R2:W-:Y:S01]  /*1b40*/  STL.64 [R1+0x3c8], R14 ;  /* 0x0003c80e01007387 */ /* 0x0005e20000100a00 */
[----:B------:R-:W-:Y:S02]  /*1b50*/  IMAD R11, R4, 0x1c, RZ ;  /* 0x0000001c040b7824 */ /* 0x000fe400078e02ff */
[----:B--2---:R-:W-:-:S05]  /*1b60*/  IMAD.WIDE R14, R10, 0x2, R8 ;  /* 0x000000020a0e7825 */ /* 0x004fca00078e0208 */
[----:B------:R0:W-:Y:S02]  /*1b70*/  STL.64 [R1+0x3c0], R14 ;  /* 0x0003c00e01007387 */ /* 0x0001e40000100a00 */
[----:B0-----:R-:W-:-:S05]  /*1b80*/  IMAD.WIDE R14, R10, 0x2, R12 ;  /* 0x000000020a0e7825 */ /* 0x001fca00078e020c */
        /* <DEDUP_REMOVED lines=10> */
[----:B------:R0:W-:Y:S04]  /*1c30*/  STL.64 [R1+0x390], R14 ;  /* 0x0003900e01007387 */ /* 0x0001e80000100a00 */
[----:B0-----:R-:W2:Y:S01]  /*1c40*/  LDL.LU.64 R14, [R1+0x720] ;  /* 0x00072000010e7983 */ /* 0x001ea20000300a00 */
[----:B------:R-:W-:-:S05]  /*1c50*/  IMAD.WIDE R10, R11, 0x2, R6 ;  /* 0x000000020b0a7825 */ /* 0x000fca00078e0206 */
[----:B------:R2:W-:Y:S01]  /*1c60*/  STL.64 [R1+0x388], R10 ;  /* 0x0003880a01007387 */ /* 0x0005e20000100a00 */
[C---:B------:R-:W-:Y:S02]  /*1c70*/  IMAD R16, R4.reuse, 0x1a, RZ ;  /* 0x0000001a04107824 */ /* 0x040fe400078e02ff */
[C---:B------:R-:W-:Y:S02]  /*1c80*/  IMAD R17, R4.reuse, 0x19, RZ ;  /* 0x0000001904117824 */ /* 0x040fe400078e02ff */
[C---:B------:R-:W-:Y:S02]  /*1c90*/  IMAD R18, R4.reuse, 0x18, RZ ;  /* 0x0000001804127824 */ /* 0x040fe400078e02ff */
[C---:B------:R-:W-:Y:S02]  /*1ca0*/  IMAD R19, R4.reuse, 0x17, RZ ;  /* 0x0000001704137824 */ /* 0x040fe400078e02ff */
[C---:B------:R-:W-:Y:S02]  /*1cb0*/  IMAD R20, R4.reuse, 0x16, RZ ;  /* 0x0000001604147824 */ /* 0x040fe400078e02ff */
[----:B------:R-:W-:-:S02]  /*1cc0*/  IMAD R21, R4, 0x15, RZ ;  /* 0x0000001504157824 */ /* 0x000fc400078e02ff */
[C---:B------:R-:W-:Y:S02]  /*1cd0*/  IMAD R22, R4.reuse, 0x14, RZ ;  /* 0x0000001404167824 */ /* 0x040fe400078e02ff */
[C---:B------:R-:W-:Y:S02]  /*1ce0*/  IMAD R23, R4.reuse, 0x13, RZ ;  /* 0x0000001304177824 */ /* 0x040fe400078e02ff */
[C---:B------:R-:W-:Y:S02]  /*1cf0*/  IMAD R24, R4.reuse, 0x12, RZ ;  /* 0x0000001204187824 */ /* 0x040fe400078e02ff */
[C---:B------:R-:W-:Y:S02]  /*1d00*/  IMAD R25, R4.reuse, 0x11, RZ ;  /* 0x0000001104197824 */ /* 0x040fe400078e02ff */
[C---:B------:R-:W-:Y:S02]  /*1d10*/  IMAD.SHL.U32 R26, R4.reuse, 0x10, RZ ;  /* 0x00000010041a7824 */ /* 0x040fe400078e00ff */
[----:B------:R-:W-:-:S02]  /*1d20*/  IMAD R27, R4, 0xf, RZ ;  /* 0x0000000f041b7824 */ /* 0x000fc400078e02ff */
[C---:B------:R-:W-:Y:S02]  /*1d30*/  IMAD R5, R4.reuse, 0xe, RZ ;  /* 0x0000000e04057824 */ /* 0x040fe400078e02ff */
[C---:B------:R-:W-:Y:S02]  /*1d40*/  IMAD R3, R4.reuse, 0xd, RZ ;  /* 0x0000000d04037824 */ /* 0x040fe400078e02ff */
[----:B------:R-:W-:Y:S02]  /*1d50*/  IMAD.SHL.U32 R2, R4, 0x2, RZ ;  /* 0x0000000204027824 */ /* 0x000fe400078e00ff */
        /* <DEDUP_REMOVED lines=22> */
[----:B0-----:R-:W-:-:S04]  /*1ec0*/  IMAD.WIDE R10, R17, 0x2, R6 ;  /* 0x00000002110a7825 */ /* 0x001fc800078e0206 */
[C---:B------:R-:W-:Y:S01]  /*1ed0*/  IMAD.WIDE R16, R18.reuse, 0x2, R8 ;  /* 0x0000000212107825 */ /* 0x040fe200078e0208 */
[----:B------:R0:W-:Y:S04]  /*1ee0*/  STL.64 [R1+0x328], R10 ;  /* 0x0003280a01007387 */ /* 0x0001e80000100a00 */
[----:B------:R1:W-:Y:S01]  /*1ef0*/  STL.64 [R1+0x320], R16 ;  /* 0x0003201001007387 */ /* 0x0003e20000100a00 */
[----:B0-----:R-:W-:-:S04]  /*1f00*/  IMAD.WIDE R10, R18, 0x2, R12 ;  /* 0x00000002120a7825 */ /* 0x001fc800078e020c */
[C---:B-1----:R-:W-:Y:S01]  /*1f10*/  IMAD.WIDE R16, R18.reuse, 0x2, R28 ;  /* 0x0000000212107825 */ /* 0x042fe200078e021c */
        /* <DEDUP_REMOVED lines=8> */
[----:B------:R0:W-:Y:S03]  /*1fa0*/  STL.64 [R1+0x2f8], R10 ;  /* 0x0002f80a01007387 */ /* 0x0001e60000100a00 */
[----:B------:R-:W-:Y:S01]  /*1fb0*/  IMAD.WIDE R18, R19, 0x2, R6 ;  /* 0x0000000213127825 */ /* 0x000fe200078e0206 */
[----:B------:R1:W-:Y:S04]  /*1fc0*/  STL.64 [R1+0x2f0], R16 ;  /* 0x0002f01001007387 */ /* 0x0003e80000100a00 */
[----:B------:R2:W-:Y:S01]  /*1fd0*/  STL.64 [R1+0x2e8], R18 ;  /* 0x0002e81201007387 */ /* 0x0005e20000100a00 */
[----:B0-----:R-:W-:-:S04]  /*1fe0*/  IMAD.WIDE R10, R20, 0x2, R8 ;  /* 0x00000002140a7825 */ /* 0x001fc800078e0208 */
[C---:B-1----:R-:W-:Y:S01]  /*1ff0*/  IMAD.WIDE R16, R20.reuse, 0x2, R12 ;  /* 0x0000000214107825 */ /* 0x042fe200078e020c */
[----:B------:R0:W-:Y:S03]  /*2000*/  STL.64 [R1+0x2e0], R10 ;  /* 0x0002e00a01007387 */ /* 0x0001e60000100a00 */
[C---:B--2---:R-:W-:Y:S01]  /*2010*/  IMAD.WIDE R18, R20.reuse, 0x2, R28 ;  /* 0x0000000214127825 */ /* 0x044fe200078e021c */
        /* <DEDUP_REMOVED lines=9> */
[----:B-1----:R-:W-:Y:S01]  /*20b0*/  IMAD.WIDE R16, R21, 0x2, R6 ;  /* 0x0000000215107825 */ /* 0x002fe200078e0206 */
[----:B------:R0:W-:Y:S03]  /*20c0*/  STL.64 [R1+0x2b0], R10 ;  /* 0x0002b00a01007387 */ /* 0x0001e60000100a00 */
[C---:B--2---:R-:W-:Y:S01]  /*20d0*/  IMAD.WIDE R18, R22.reuse, 0x2, R8 ;  /* 0x0000000216127825 */ /* 0x044fe200078e0208 */
[----:B------:R1:W-:Y:S04]  /*20e0*/  STL.64 [R1+0x2a8], R16 ;  /* 0x0002a81001007387 */ /* 0x0003e80000100a00 */
[----:B------:R2:W-:Y:S01]  /*20f0*/  STL.64 [R1+0x2a0], R18 ;  /* 0x0002a01201007387 */ /* 0x0005e20000100a00 */
[----:B0-----:R-:W-:-:S04]  /*2100*/  IMAD.WIDE R10, R22, 0x2, R12 ;  /* 0x00000002160a7825 */ /* 0x001fc800078e020c */
[C---:B-1----:R-:W-:Y:S01]  /*2110*/  IMAD.WIDE R16, R22.reuse, 0x2, R28 ;  /* 0x0000000216107825 */ /* 0x042fe200078e021c */
[----:B------:R0:W-:Y:S03]  /*2120*/  STL.64 [R1+0x298], R10 ;  /* 0x0002980a01007387 */ /* 0x0001e60000100a00 */
[----:B--2---:R-:W-:Y:S01]  /*2130*/  IMAD.WIDE R18, R22, 0x2, R6 ;  /* 0x0000000216127825 */ /* 0x004fe200078e0206 */
        /* <DEDUP_REMOVED lines=36> */
[----:B------:R1:W-:Y:S03]  /*2380*/  STL.64 [R1+0x200], R16 ;  /* 0x0002001001007387 */ /* 0x0003e60000100a00 */
[----:B0-----:R-:W-:-:S04]  /*2390*/  IMAD.WIDE R10, R27, 0x2, R12 ;  /* 0x000000021b0a7825 */ /* 0x001fc800078e020c */
[----:B-1----:R-:W-:Y:S01]  /*23a0*/  IMAD.WIDE R16, R27, 0x2, R6 ;  /* 0x000000021b107825 */ /* 0x002fe200078e0206 */
[----:B------:R0:W-:Y:S04]  /*23b0*/  STL.64 [R1+0x1f8], R10 ;  /* 0x0001f80a01007387 */ /* 0x0001e80000100a00 */
[----:B------:R1:W-:Y:S04]  /*23c0*/  STL.64 [R1+0x1f0], R18 ;  /* 0x0001f01201007387 */ /* 0x0003e80000100a00 */
[----:B------:R2:W-:Y:S01]  /*23d0*/  STL.64 [R1+0x6c0], R16 ;  /* 0x0006c01001007387 */ /* 0x0005e20000100a00 */
[----:B0-----:R-:W-:-:S04]  /*23e0*/  IMAD.WIDE R10, R5, 0x2, R8 ;  /* 0x00000002050a7825 */ /* 0x001fc800078e0208 */
[C---:B-1----:R-:W-:Y:S01]  /*23f0*/  IMAD.WIDE R18, R5.reuse, 0x2, R28 ;  /* 0x0000000205127825 */ /* 0x042fe200078e021c */
[----:B------:R0:W-:Y:S03]  /*2400*/  STL.64 [R1+0x6b8], R10 ;  /* 0x0006b80a01007387 */ /* 0x0001e60000100a00 */
[----:B--2---:R-:W-:-:S05]  /*2410*/  IMAD.WIDE R16, R5, 0x2, R12 ;  /* 0x0000000205107825 */ /* 0x004fca00078e020c */
[----:B------:R1:W-:Y:S01]  /*2420*/  STL.64 [R1+0x6b0], R16 ;  /* 0x0006b01001007387 */ /* 0x0003e20000100a00 */
[----:B0-----:R-:W-:-:S03]  /*2430*/  IMAD.WIDE R10, R5, 0x2, R6 ;  /* 0x00000002050a7825 */ /* 0x001fc600078e0206 */
[----:B------:R0:W-:Y:S04]  /*2440*/  STL.64 [R1+0x6a8], R18 ;  /* 0x0006a81201007387 */ /* 0x0001e80000100a00 */
[----:B------:R2:W-:Y:S01]  /*2450*/  STL.64 [R1+0x6a0], R10 ;  /* 0x0006a00a01007387 */ /* 0x0005e20000100a00 */
[----:B-1----:R-:W-:-:S04]  /*2460*/  IMAD.WIDE R16, R3, 0x2, R8 ;  /* 0x0000000203107825 */ /* 0x002fc800078e0208 */
[----:B------:R-:W-:Y:S01]  /*2470*/  IMAD R5, R4, 0xc, RZ ;  /* 0x0000000c04057824 */ /* 0x000fe200078e02ff */
[----:B------:R1:W-:Y:S01]  /*2480*/  STL.64 [R1+0x698], R16 ;  /* 0x0006981001007387 */ /* 0x0003e20000100a00 */
[----:B0-----:R-:W-:-:S04]  /*2490*/  IMAD.WIDE R18, R3, 0x2, R28 ;  /* 0x0000000203127825 */ /* 0x001fc800078e021c */
[----:B--2---:R-:W-:-:S05]  /*24a0*/  IMAD.WIDE R10, R3, 0x2, R12 ;  /* 0x00000002030a7825 */ /* 0x004fca00078e020c */
[----:B------:R0:W-:Y:S01]  /*24b0*/  STL.64 [R1+0x690], R10 ;  /* 0x0006900a01007387 */ /* 0x0001e20000100a00 */
[----:B-1----:R-:W-:-:S03]  /*24c0*/  IMAD.WIDE R16, R3, 0x2, R6 ;  /* 0x0000000203107825 */ /* 0x002fc600078e0206 */
[----:B------:R1:W-:Y:S04]  /*24d0*/  STL.64 [R1+0x688], R18 ;  /* 0x0006881201007387 */ /* 0x0003e80000100a00 */
[----:B------:R2:W-:Y:S01]  /*24e0*/  STL.64 [R1+0x680], R16 ;  /* 0x0006801001007387 */ /* 0x0005e20000100a00 */
[----:B0-----:R-:W-:-:S04]  /*24f0*/  IMAD.WIDE R10, R5, 0x2, R8 ;  /* 0x00000002050a7825 */ /* 0x001fc800078e0208 */
[C---:B-1----:R-:W-:Y:S01]  /*2500*/  IMAD.WIDE R18, R5.reuse, 0x2, R28 ;  /* 0x0000000205127825 */ /* 0x042fe200078e021c */
[----:B------:R0:W-:Y:S03]  /*2510*/  STL.64 [R1+0x678], R10 ;  /* 0x0006780a01007387 */ /* 0x0001e60000100a00 */
[----:B--2---:R-:W-:-:S04]  /*2520*/  IMAD.WIDE R16, R5, 0x2, R12 ;  /* 0x0000000205107825 */ /* 0x004fc800078e020c */
[----:B------:R-:W-:Y:S01]  /*2530*/  IMAD R3, R4, 0xb, RZ ;  /* 0x0000000b04037824 */ /* 0x000fe200078e02ff */
        /* <DEDUP_REMOVED lines=23> */
[----:B------:R-:W-:Y:S01]  /*26b0*/  IMAD.SHL.U32 R5, R4, 0x8, RZ ;  /* 0x0000000804057824 */ /* 0x000fe200078e00ff */
        /* <DEDUP_REMOVED lines=41> */
[----:B------:R-:W-:Y:S04]  /*2950*/  STL.64 [R1+0x588], R18 ;  /* 0x0005881201007387 */ /* 0x000fe80000100a00 */
[----:B------:R1:W-:Y:S01]  /*2960*/  STL.64 [R1+0x580], R16 ;  /* 0x0005801001007387 */ /* 0x0003e20000100a00 */
[----:B0-----:R-:W-:-:S04]  /*2970*/  IMAD.WIDE R10, R5, 0x2, R8 ;  /* 0x00000002050a7825 */ /* 0x001fc800078e0208 */
[----:B------:R-:W-:Y:S01]  /*2980*/  IMAD R3, R4, 0x3, RZ ;  /* 0x0000000304037824 */ /* 0x000fe200078e02ff */
[----:B------:R0:W-:Y:S01]  /*2990*/  STL.64 [R1+0x578], R10 ;  /* 0x0005780a01007387 */ /* 0x0001e20000100a00 */
[----:B-1----:R-:W-:-:S04]  /*29a0*/  IMAD.WIDE R16, R5, 0x2, R12 ;  /* 0x0000000205107825 */ /* 0x002fc800078e020c */
[C---:B------:R-:W-:Y:S01]  /*29b0*/  IMAD.WIDE R18, R5.reuse, 0x2, R6 ;  /* 0x0000000205127825 */ /* 0x040fe200078e0206 */
[----:B------:R1:W-:Y:S03]  /*29c0*/  STL.64 [R1+0x570], R16 ;  /* 0x0005701001007387 */ /* 0x0003e60000100a00 */
[----:B0-----:R-:W-:-:S05]  /*29d0*/  IMAD.WIDE R10, R5, 0x2, R28 ;  /* 0x00000002050a7825 */ /* 0x001fca00078e021c */
[----:B------:R0:W-:Y:S01]  /*29e0*/  STL.64 [R1+0x568], R10 ;  /* 0x0005680a01007387 */ /* 0x0001e20000100a00 */
[----:B-1----:R-:W-:-:S03]  /*29f0*/  IMAD.WIDE R16, R3, 0x2, R8 ;  /* 0x0000000203107825 */ /* 0x002fc600078e0208 */
[----:B------:R1:W-:Y:S04]  /*2a00*/  STL.64 [R1+0x560], R18 ;  /* 0x0005601201007387 */ /* 0x0003e80000100a00 */
[----:B------:R2:W-:Y:S01]  /*2a10*/  STL.64 [R1+0x558], R16 ;  /* 0x0005581001007387 */ /* 0x0005e20000100a00 */
[----:B0-----:R-:W-:-:S04]  /*2a20*/  IMAD.WIDE R10, R3, 0x2, R12 ;  /* 0x00000002030a7825 */ /* 0x001fc800078e020c */
[C---:B-1----:R-:W-:Y:S01]  /*2a30*/  IMAD.WIDE R18, R3.reuse, 0x2, R28 ;  /* 0x0000000203127825 */ /* 0x042fe200078e021c */
[----:B------:R0:W-:Y:S03]  /*2a40*/  STL.64 [R1+0x550], R10 ;  /* 0x0005500a01007387 */ /* 0x0001e60000100a00 */
[----:B--2---:R-:W-:Y:S01]  /*2a50*/  IMAD.WIDE R16, R3, 0x2, R6 ;  /* 0x0000000203107825 */ /* 0x004fe200078e0206 */
[----:B------:R1:W-:Y:S03]  /*2a60*/  STL.64 [R1+0x548], R18 ;  /* 0x0005481201007387 */ /* 0x0003e60000100a00 */
[C---:B0-----:R-:W-:Y:S02]  /*2a70*/  IMAD.WIDE R10, R2.reuse, 0x2, R8 ;  /* 0x00000002020a7825 */ /* 0x041fe400078e0208 */
[----:B------:R0:W5:Y:S02]  /*2a80*/  LDL.LU R8, [R1+0x718] ;  /* 0x0007180001087983 */ /* 0x0001640000300800 */
[----:B-1----:R-:W-:-:S02]  /*2a90*/  IMAD.WIDE R18, R2, 0x2, R12 ;  /* 0x0000000202127825 */ /* 0x002fc400078e020c */
[----:B------:R1:W-:Y:S04]  /*2aa0*/  STL.64 [R1+0x540], R16 ;  /* 0x0005401001007387 */ /* 0x0003e80000100a00 */
[----:B------:R0:W5:Y:S04]  /*2ab0*/  LDL.LU.64 R12, [R1+0x710] ;  /* 0x00071000010c7983 */ /* 0x0001680000300a00 */
[----:B------:R2:W-:Y:S01]  /*2ac0*/  STL.64 [R1+0x538], R10 ;  /* 0x0005380a01007387 */ /* 0x0005e20000100a00 */
[----:B-1----:R-:W-:-:S03]  /*2ad0*/  IMAD.WIDE R16, R2, 0x2, R28 ;  /* 0x0000000202107825 */ /* 0x002fc600078e021c */
[----:B------:R0:W-:Y:S01]  /*2ae0*/  STL.64 [R1+0x530], R18 ;  /* 0x0005301201007387 */ /* 0x0001e20000100a00 */
[----:B--2---:R-:W-:-:S04]  /*2af0*/  IMAD.WIDE R10, R2, 0x2, R6 ;  /* 0x00000002020a7825 */ /* 0x004fc800078e0206 */
[----:B------:R-:W-:Y:S01]  /*2b00*/  IMAD.WIDE R2, R4, 0x2, R6 ;  /* 0x0000000204027825 */ /* 0x000fe200078e0206 */
[----:B------:R0:W-:Y:S04]  /*2b10*/  STL.64 [R1+0x528], R16 ;  /* 0x0005281001007387 */ /* 0x0001e80000100a00 */
[----:B------:R0:W-:Y:S04]  /*2b20*/  STL.64 [R1+0x518], R2 ;  /* 0x0005180201007387 */ /* 0x0001e80000100a00 */
[----:B------:R0:W-:Y:S01]  /*2b30*/  STL.64 [R1+0x520], R10 ;  /* 0x0005200a01007387 */ /* 0x0001e20000100a00 */
[----:B------:R-:W-:Y:S01]  /*2b40*/  ULEA.HI UR7, UR7, UR6, URZ, 0x5 ;  /* 0x0000000607077291 */ /* 0x000fe2000f8f28ff */
[----:B------:R-:W-:-:S03]  /*2b50*/  IMAD.U32 R0, RZ, RZ, UR13 ;  /* 0x0000000dff007e24 */ /* 0x000fc6000f8e00ff */
[----:B------:R-:W-:-:S12]  /*2b60*/  USHF.R.S32.HI UR7, URZ, 0x5, UR7 ;  /* 0x00000005ff077899 */ /* 0x000fd80008011407 */
.L_x_1:
[----:B------:R-:W2:Y:S01]  /*2b70*/  LDL.64 R6, [R1+0x518] ;  /* 0x0005180001067983 */ /* 0x000ea20000100a00 */
[----:B------:R-:W-:Y:S01]  /*2b80*/  ISETP.GT.AND P1, PT, R0, RZ, PT ;  /* 0x000000ff0000720c */ /* 0x000fe20003f24270 */
[----:B------:R-:W1:Y:S02]  /*2b90*/  LDCU UR9, c[0x0][0x3ac] ;  /* 0x00007580ff0977ac */ /* 0x000e640008000800 */
[----:B------:R-:W-:Y:S04]  /*2ba0*/  STL [R1+0x9a4], R15 ;  /* 0x0009a40f01007387 */ /* 0x000fe80000100800 */
[----:B------:R-:W-:Y:S04]  /*2bb0*/  STL [R1+0x994], R26 ;  /* 0x0009941a01007387 */ /* 0x000fe80000100800 */
[----:B------:R-:W-:Y:S04]  /*2bc0*/  STL.64 [R1+0x998], R26 ;  /* 0x0009981a01007387 */ /* 0x000fe80000100a00 */
[----:B------:R-:W-:Y:S04]  /*2bd0*/  STL.64 [R1+0x9f0], R26 ;  /* 0x0009f01a01007387 */ /* 0x000fe80000100a00 */
[----:B------:R-:W-:Y:S04]  /*2be0*/  STL.64 [R1+0xa20], R26 ;  /* 0x000a201a01007387 */ /* 0x000fe80000100a00 */
[----:B------:R-:W-:Y:S04]  /*2bf0*/  STL.64 [R1+0xa50], R26 ;  /* 0x000a501a01007387 */ /* 0x000fe80000100a00 */
[----:B------:R-:W-:Y:S04]  /*2c00*/  STL.64 [R1+0xa78], R26 ;  /* 0x000a781a01007387 */ /* 0x000fe80000100a00 */
[----:B------:R3:W-:Y:S04]  /*2c10*/  STL.64 [R1+0xae8], R26 ;  /* 0x000ae81a01007387 */ /* 0x0007e80000100a00 */
[----:B---3--:R-:W3:Y:S04]  /*2c20*/  LDL.64 R26, [R1+0x1e8] ;  /* 0x0001e800011a7983 */ /* 0x008ee80000100a00 */
[----:B------:R-:W-:Y:S04]  /*2c30*/  STL [R1+0x990], R11 ;  /* 0x0009900b01007387 */ /* 0x000fe80000100800 */
[----:B------:R-:W-:Y:S04]  /*2c40*/  STL [R1+0x9a8], R11 ;  /* 0x0009a80b01007387 */ /* 0x000fe80000100800 */
[----:B------:R-:W-:Y:S04]  /*2c50*/  STL.64 [R1+0x988], R24 ;  /* 0x0009881801007387 */ /* 0x000fe80000100a00 */
[----:B------:R-:W-:Y:S04]  /*2c60*/  STL.64 [R1+0x9d0], R24 ;  /* 0x0009d01801007387 */ /* 0x000fe80000100a00 */
[----:B------:R-:W-:Y:S04]  /*2c70*/  STL.64 [R1+0xa00], R24 ;  /* 0x000a001801007387 */ /* 0x000fe80000100a00 */
[----:B------:R-:W-:Y:S04]  /*2c80*/  STL.64 [R1+0xa30], R24 ;  /* 0x000a301801007387 */ /* 0x000fe80000100a00 */
[----:B------:R-:W-:Y:S04]  /*2c90*/  STL.64 [R1+0xa58], R24 ;  /* 0x000a581801007387 */ /* 0x000fe80000100a00 */
[----:B------:R-:W-:Y:S04]  /*2ca0*/  STL [R1+0xab0], R24 ;  /* 0x000ab01801007387 */ /* 0x000fe80000100800 */
[----:B------:R-:W-:Y:S04]  /*2cb0*/  STL.64 [R1+0xad0], R24 ;  /* 0x000ad01801007387 */ /* 0x000fe80000100a00 */
[----:B------:R-:W-:Y:S04]  /*2cc0*/  STL.64 [R1+0xb00], R24 ;  /* 0x000b001801007387 */ /* 0x000fe80000100a00 */
[----:B------:R-:W-:Y:S04]  /*2cd0*/  STL.64 [R1+0x980], R22 ;  /* 0x0009801601007387 */ /* 0x000fe80000100a00 */
[----:B------:R-:W-:Y:S04]  /*2ce0*/  STL [R1+0x9a0], R22 ;  /* 0x0009a01601007387 */ /* 0x000fe80000100800 */
[----:B------:R-:W-:Y:S04]  /*2cf0*/  STL.64 [R1+0x9e8], R22 ;  /* 0x0009e81601007387 */ /* 0x000fe80000100a00 */
[----:B------:R-:W-:Y:S04]  /*2d00*/  STL.64 [R1+0xa18], R22 ;  /* 0x000a181601007387 */ /* 0x000fe80000100a00 */
[----:B------:R-:W-:Y:S04]  /*2d10*/  STL.64 [R1+0xa48], R22 ;  /* 0x000a481601007387 */ /* 0x000fe80000100a00 */
[----:B------:R-:W-:Y:S04]  /*2d20*/  STL.64 [R1+0xa88], R22 ;  /* 0x000a881601007387 */ /* 0x000fe80000100a00 */
[----:B------:R-:W-:Y:S04]  /*2d30*/  STL.64 [R1+0xaa0], R22 ;  /* 0x000aa01601007387 */ /* 0x000fe80000100a00 */
[----:B------:R-:W-:Y:S04]  /*2d40*/  STL.64 [R1+0xac0], R22 ;  /* 0x000ac01601007387 */ /* 0x000fe80000100a00 */
[----:B------:R-:W-:Y:S04]  /*2d50*/  STL.64 [R1+0xad8], R22 ;  /* 0x000ad81601007387 */ /* 0x000fe80000100a00 */
[----:B------:R-:W-:Y:S04]  /*2d60*/  STL.64 [R1+0xaf0], R22 ;  /* 0x000af01601007387 */ /* 0x000fe80000100a00 */
[----:B------:R-:W-:Y:S04]  /*2d70*/  STL [R1+0x97c], R10 ;  /* 0x00097c0a01007387 */ /* 0x000fe80000100800 */
        /* <DEDUP_REMOVED lines=27> */
[----:B-----5:R4:W-:Y:S04]  /*2f30*/  STL.64 [R1+0x960], R8 ;  /* 0x0009600801007387 */ /* 0x0209e80000100a00 */
[----:B----4-:R-:W4:Y:S04]  /*2f40*/  LDL.64 R8, [R1+0x160] ;  /* 0x0001600001087983 */ /* 0x010f280000100a00 */
[----:B------:R0:W-:Y:S04]  /*2f50*/  STL.64 [R1+0x958], R12 ;  /* 0x0009580c01007387 */ /* 0x0001e80000100a00 */
[----:B0-----:R-:W2:Y:S01]  /*2f60*/  LDL.64 R12, [R1+0x1a8] ;  /* 0x0001a800010c7983 */ /* 0x001ea20000100a00 */
[----:B------:R-:W-:-:S02]  /*2f70*/  PRMT R25, RZ, 0x7610, R25 ;  /* 0x00007610ff197816 */ /* 0x000fc40000000019 */
[----:B------:R-:W-:Y:S02]  /*2f80*/  IADD3 R2, P2, PT, R28, UR4, RZ ;  /* 0x000000041c027c10 */ /* 0x000fe4000ff5e0ff */
[----:B------:R-:W-:Y:S02]  /*2f90*/  PRMT R17, RZ, 0x7610, R17 ;  /* 0x00007610ff117816 */ /* 0x000fe40000000011 */
[----:B------:R-:W-:-:S05]  /*2fa0*/  IADD3.X R3, PT, PT, R29, UR5, RZ, P2, !PT ;  /* 0x000000051d037c10 */ /* 0x000fca00097fe4ff */
[----:B------:R2:W3:Y:S01]  /*2fb0*/  @P1 LDG.E.U16 R17, desc[UR10][R2.64] ;  /* 0x0000000a02111981 */ /* 0x0004e2000c1e1500 */
[----:B------:R-:W-:Y:S02]  /*2fc0*/  PRMT R10, RZ, 0x7610, R10 ;  /* 0x00007610ff0a7816 */ /* 0x000fe4000000000a */
[----:B----4-:R-:W-:-:S04]  /*2fd0*/  IADD3 R4, P0, PT, R8, UR4, RZ ;  /* 0x0000000408047c10 */ /* 0x010fc8000ff1e0ff */
[----:B------:R-:W-:-:S05]  /*2fe0*/  IADD3.X R5, PT, PT, R9, UR5, RZ, P0, !PT ;  /* 0x0000000509057c10 */ /* 0x000fca00087fe4ff */
[----:B------:R3:W4:Y:S01]  /*2ff0*/  @P1 LDG.E.U16 R25, desc[UR10][R4.64] ;  /* 0x0000000a04191981 */ /* 0x000722000c1e1500 */
[----:B--2---:R-:W-:-:S04]  /*3000*/  IADD3 R2, P2, PT, R12, UR4, RZ ;  /* 0x000000040c027c10 */ /* 0x004fc8000ff5e0ff */
[----:B------:R-:W-:-:S05]  /*3010*/  IADD3.X R3, PT, PT, R13, UR5, RZ, P2, !PT ;  /* 0x000000050d037c10 */ /* 0x000fca00097fe4ff */
[----:B------:R0:W2:Y:S01]  /*3020*/  @P1 LDG.E.U16 R10, desc[UR10][R2.64] ;  /* 0x0000000a020a1981 */ /* 0x0000a2000c1e1500 */
[----:B---3--:R-:W-:Y:S02]  /*3030*/  IADD3 R4, P0, PT, R26, UR4, RZ ;  /* 0x000000041a047c10 */ /* 0x008fe4000ff1e0ff */
[----:B------:R-:W-:Y:S02]  /*3040*/  PRMT R16, RZ, 0x7610, R16 ;  /* 0x00007610ff107816 */ /* 0x000fe40000000010 */
[----:B------:R-:W-:Y:S02]  /*3050*/  IADD3.X R5, PT, PT, R27, UR5, RZ, P0, !PT ;  /* 0x000000051b057c10 */ /* 0x000fe400087fe4ff */
[----:B------:R-:W-:-:S03]  /*3060*/  ISETP.GT.AND P0, PT, R0, 0x1, PT ;  /* 0x000000010000780c */ /* 0x000fc60003f04270 */
[----:B------:R3:W2:Y:S01]  /*3070*/  @P1 LDG.E.U16 R16, desc[UR10][R4.64] ;  /* 0x0000000a04101981 */ /* 0x0006a2000c1e1500 */
[----:B0-----:R-:W-:Y:S01]  /*3080*/  IMAD.MOV.U32 R3, RZ, RZ, R7 ;  /* 0x000000ffff037224 */ /* 0x001fe200078e0007 */
[----:B------:R-:W-:Y:S02]  /*3090*/  PRMT R20, RZ, 0x7610, R20 ;  /* 0x00007610ff147816 */ /* 0x000fe40000000014 */
[----:B---3--:R-:W-:-:S04]  /*30a0*/  IADD3 R4, P3, PT, R6, UR4, RZ ;  /* 0x0000000406047c10 */ /* 0x008fc8000ff7e0ff */
[----:B------:R-:W-:-:S05]  /*30b0*/  IADD3.X R5, PT, PT, R3, UR5, RZ, P3, !PT ;  /* 0x0000000503057c10 */ /* 0x000fca0009ffe4ff */
[----:B------:R-:W3:Y:S04]  /*30c0*/  @P0 LDG.E.U16 R20, desc[UR10][R4.64] ;  /* 0x0000000a04140981 */ /* 0x000ee8000c1e1500 */
[----:B----4-:R0:W-:Y:S04]  /*30d0*/  STL [R1+0x510], R25 ;  /* 0x0005101901007387 */ /* 0x0101e80000100800 */
[----:B------:R-:W4:Y:S04]  /*30e0*/  LDL.64 R18, [R1+0x528] ;  /* 0x0005280001127983 */ /* 0x000f280000100a00 */
[----:B------:R-:W3:Y:S04]  /*30f0*/  LDL.64 R26, [R1+0x520] ;  /* 0x00052000011a7983 */ /* 0x000ee80000100a00 */
[----:B0-----:R-:W3:Y:S04]  /*3100*/  LDL.64 R24, [R1+0x530] ;  /* 0x0005300001187983 */ /* 0x001ee80000100a00 */
[----:B--2---:R0:W-:Y:S04]  /*3110*/  STL [R1+0x50c], R10 ;  /* 0x00050c0a01007387 */ /* 0x0041e80000100800 */
[----:B0-----:R-:W2:Y:S01]  /*3120*/  LDL.64 R10, [R1+0x538] ;  /* 0x00053800010a7983 */ /* 0x001ea20000100a00 */
[----:B------:R-:W-:Y:S01]  /*3130*/  ISETP.GT.AND P2, PT, R0, 0x2, PT ;  /* 0x000000020000780c */ /* 0x000fe20003f44270 */
[----:B------:R-:W-:Y:S01]  /*3140*/  IMAD.MOV.U32 R2, RZ, RZ, R6 ;  /* 0x000000ffff027224 */ /* 0x000fe200078e0006 */
[----:B------:R-:W-:-:S02]  /*3150*/  PRMT R22, RZ, 0x7610, R22 ;  /* 0x00007610ff167816 */ /* 0x000fc40000000016 */
[----:B------:R-:W-:Y:S02]  /*3160*/  PRMT R23, RZ, 0x7610, R23 ;  /* 0x00007610ff177816 */ /* 0x000fe40000000017 */
[----:B----4-:R-:W-:-:S04]  /*3170*/  IADD3 R2, P3, PT, R18, UR4, RZ ;  /* 0x0000000412027c10 */ /* 0x010fc8000ff7e0ff */
[----:B------:R-:W-:Y:S02]  /*3180*/  IADD3.X R3, PT, PT, R19, UR5, RZ, P3, !PT ;  /* 0x0000000513037c10 */ /* 0x000fe40009ffe4ff */
[----:B---3--:R-:W-:-:S03]  /*3190*/  IADD3 R6, P1, PT, R24, UR4, RZ ;  /* 0x0000000418067c10 */ /* 0x008fc6000ff3e0ff */
[----:B------:R2:W3:Y:S01]  /*31a0*/  @P2 LDG.E.U16 R22, desc[UR10][R2.64] ;  /* 0x0000000a02162981 */ /* 0x0004e2000c1e1500 */
[----:B------:R-:W-:-:S03]  /*31b0*/  IADD3.X R7, PT, PT, R25, UR5, RZ, P1, !PT ;  /* 0x0000000519077c10 */ /* 0x000fc60008ffe4ff */
[----:B------:R-:W4:Y:S04]  /*31c0*/  LDL.LU.64 R24, [R1+0xb00] ;  /* 0x000b000001187983 */ /* 0x000f280000300a00 */
[----:B------:R0:W4:Y:S01]  /*31d0*/  @P2 LDG.E.U16 R23, desc[UR10][R6.64] ;  /* 0x0000000a06172981 */ /* 0x000122000c1e1500 */
[----:B--2---:R-:W-:Y:S02]  /*31e0*/  IADD3 R2, P3, PT, R10, UR4, RZ ;  /* 0x000000040a027c10 */ /* 0x004fe4000ff7e0ff */
[----:B------:R-:W-:Y:S02]  /*31f0*/  IADD3 R4, P1, PT, R26, UR4, RZ ;  /* 0x000000041a047c10 */ /* 0x000fe4000ff3e0ff */
[----:B------:R-:W-:Y:S02]  /*3200*/  IADD3.X R3, PT, PT, R11, UR5, RZ, P3, !PT ;  /* 0x000000050b037c10 */ /* 0x000fe40009ffe4ff */
[----:B0-----:R-:W-:Y:S01]  /*3210*/  PRMT R6, RZ, 0x7610, R6 ;  /* 0x00007610ff067816 */ /* 0x001fe20000000006 */
[----:B------:R0:W-:Y:S01]  /*3220*/  STL [R1+0x504], R20 ;  /* 0x0005041401007387 */ /* 0x0001e20000100800 */
[----:B------:R-:W-:-:S02]  /*3230*/  PRMT R7, RZ, 0x7610, R7 ;  /* 0x00007610ff077816 */ /* 0x000fc40000000007 */
[----:B------:R-:W-:Y:S01]  /*3240*/  IADD3.X R5, PT, PT, R27, UR5, RZ, P1, !PT ;  /* 0x000000051b057c10 */ /* 0x000fe20008ffe4ff */
[----:B------:R-:W2:Y:S04]  /*3250*/  LDL.64 R18, [R1+0x548] ;  /* 0x0005480001127983 */ /* 0x000ea80000100a00 */
[----:B------:R-:W2:Y:S04]  /*3260*/  @P2 LDG.E.U16 R6, desc[UR10][R2.64] ;  /* 0x0000000a02062981 */ /* 0x000ea8000c1e1500 */
[----:B0-----:R-:W2:Y:S04]  /*3270*/  LDL.64 R20, [R1+0x550] ;  /* 0x0005500001147983 */ /* 0x001ea80000100a00 */
[----:B------:R0:W2:Y:S01]  /*3280*/  @P2 LDG.E.U16 R7, desc[UR10][R4.64] ;  /* 0x0000000a04072981 */ /* 0x0000a2000c1e1500 */
[----:B------:R-:W-:-:S03]  /*3290*/  ISETP.GT.AND P1, PT, R0, 0x3, PT ;  /* 0x000000030000780c */ /* 0x000fc60003f24270 */
[----:B---3--:R-:W-:Y:S04]  /*32a0*/  STL [R1+0x500], R22 ;  /* 0x0005001601007387 */ /* 0x008fe80000100800 */
[----:B----4-:R3:W-:Y:S04]  /*32b0*/  STL [R1+0x508], R23 ;  /* 0x0005081701007387 */ /* 0x0107e80000100800 */
[----:B------:R-:W4:Y:S04]  /*32c0*/  LDL.64 R10, [R1+0x558] ;  /* 0x00055800010a7983 */ /* 0x000f280000100a00 */
[----:B------:R-:W4:Y:S04]  /*32d0*/  LDL.64 R26, [R1+0x570] ;  /* 0x00057000011a7983 */ /* 0x000f280000100a00 */
[----:B---3--:R-:W3:Y:S04]  /*32e0*/  LDL.64 R22, [R1+0x540] ;  /* 0x0005400001167983 */ /* 0x008ee80000100a00 */
[----:B--2---:R2:W-:Y:S01]  /*32f0*/  STL [R1+0x4fc], R6 ;  /* 0x0004fc0601007387 */ /* 0x0045e20000100800 */
[----:B0-----:R-:W-:-:S02]  /*3300*/  IADD3 R4, P3, PT, R20, UR4, RZ ;  /* 0x0000000414047c10 */ /* 0x001fc4000ff7e0ff */
[----:B--2---:R-:W-:Y:S01]  /*3310*/  IADD3 R6, P2, PT, R18, UR4, RZ ;  /* 0x0000000412067c10 */ /* 0x004fe2000ff5e0ff */
[----:B------:R0:W-:Y:S01]  /*3320*/  STL [R1+0x4f8], R7 ;  /* 0x0004f80701007387 */ /* 0x0001e20000100800 */
[----:B------:R-:W-:-:S03]  /*3330*/  IADD3.X R5, PT, PT, R21, UR5, RZ, P3, !PT ;  /* 0x0000000515057c10 */ /* 0x000fc60009ffe4ff */
[----:B------:R-:W2:Y:S01]  /*3340*/  LDL.64 R20, [R1+0x568] ;  /* 0x0005680001147983 */ /* 0x000ea20000100a00 */
[----:B------:R-:W-:Y:S02]  /*3350*/  PRMT R24, RZ, 0x7610, R24 ;  /* 0x00007610ff187816 */ /* 0x000fe40000000018 */
[----:B0-----:R-:W-:Y:S02]  /*3360*/  IADD3.X R7, PT, PT, R19, UR5, RZ, P2, !PT ;  /* 0x0000000513077c10 */ /* 0x001fe400097fe4ff */
[----:B------:R-:W2:Y:S01]  /*3370*/  LDL.LU.64 R18, [R1+0xaf8] ;  /* 0x000af80001127983 */ /* 0x000ea20000300a00 */
[----:B------:R-:W-:-:S03]  /*3380*/  PRMT R25, RZ, 0x7610, R25 ;  /* 0x00007610ff197816 */ /* 0x000fc60000000019 */
[----:B------:R-:W2:Y:S04]  /*3390*/  @P1 LDG.E.U16 R24, desc[UR10][R6.64] ;  /* 0x0000000a06181981 */ /* 0x000ea8000c1e1500 */
[----:B------:R0:W2:Y:S01]  /*33a0*/  @P1 LDG.E.U16 R25, desc[UR10][R4.64] ;  /* 0x0000000a04191981 */ /* 0x0000a2000c1e1500 */
[----:B---3--:R-:W-:Y:S01]  /*33b0*/  IADD3 R2, P3, PT, R22, UR4, RZ ;  /* 0x0000000416027c10 */ /* 0x008fe2000ff7e0ff */
[----:B0-----:R-:W-:Y:S02]  /*33c0*/  IMAD.MOV.U32 R4, RZ, RZ, R22 ;  /* 0x000000ffff047224 */ /* 0x001fe400078e0016 */
[----:B------:R-:W-:Y:S02]  /*33d0*/  IMAD.MOV.U32 R5, RZ, RZ, R23 ;  /* 0x000000ffff057224 */ /* 0x000fe400078e0017 */
[----:B------:R-:W3:Y:S03]  /*33e0*/  LDL.LU.64 R22, [R1+0xaf0] ;  /* 0x000af00001167983 */ /* 0x000ee60000300a00 */
[----:B------:R-:W-:-:S02]  /*33f0*/  IADD3.X R3, PT, PT, R5, UR5, RZ, P3, !PT ;  /* 0x0000000505037c10 */ /* 0x000fc40009ffe4ff */
[----:B----4-:R-:W-:Y:S02]  /*3400*/  IADD3 R4, P4, PT, R10, UR4, RZ ;  /* 0x000000040a047c10 */ /* 0x010fe4000ff9e0ff */
[----:B--2---:R-:W-:Y:S01]  /*3410*/  PRMT R19, RZ, 0x7610, R19 ;  /* 0x00007610ff137816 */ /* 0x004fe20000000013 */
[----:B------:R-:W-:Y:S05]  /*3420*/  STL [R1+0x4f4], R24 ;  /* 0x0004f41801007387 */ /* 0x000fea0000100800 */
[----:B------:R0:W2:Y:S01]  /*3430*/  @P1 LDG.E.U16 R19, desc[UR10][R2.64] ;  /* 0x0000000a02131981 */ /* 0x0000a2000c1e1500 */
[----:B------:R-:W-:-:S03]  /*3440*/  PRMT R18, RZ, 0x7610, R18 ;  /* 0x00007610ff127816 */ /* 0x000fc60000000012 */
[----:B------:R4:W-:Y:S01]  /*3450*/  STL [R1+0x4f0], R25 ;  /* 0x0004f01901007387 */ /* 0x0009e20000100800 */
[----:B0-----:R-:W-:Y:S02]  /*3460*/  IMAD.MOV.U32 R3, RZ, RZ, R11 ;  /* 0x000000ffff037224 */ /* 0x001fe400078e000b */
[----:B------:R-:W-:Y:S02]  /*3470*/  IMAD.MOV.U32 R2, RZ, RZ, R10 ;  /* 0x000000ffff027224 */ /* 0x000fe400078e000a */
[----:B------:R-:W2:Y:S01]  /*3480*/  LDL.64 R10, [R1+0x578] ;  /* 0x00057800010a7983 */ /* 0x000ea20000100a00 */
[----:B------:R-:W-:-:S03]  /*3490*/  IADD3.X R5, PT, PT, R3, UR5, RZ, P4, !PT ;  /* 0x0000000503057c10 */ /* 0x000fc6000a7fe4ff */
[----:B----4-:R-:W4:Y:S04]  /*34a0*/  LDL.64 R24, [R1+0x560] ;  /* 0x0005600001187983 */ /* 0x010f280000100a00 */
[----:B------:R-:W4:Y:S01]  /*34b0*/  @P1 LDG.E.U16 R18, desc[UR10][R4.64] ;  /* 0x0000000a04121981 */ /* 0x000f22000c1e1500 */
[----:B------:R-:W-:Y:S02]  /*34c0*/  ISETP.GT.AND P2, PT, R0, 0x4, PT ;  /* 0x000000040000780c */ /* 0x000fe40003f44270 */
[----:B------:R-:W-:Y:S02]  /*34d0*/  IADD3 R2, P4, PT, R20, UR4, RZ ;  /* 0x0000000414027c10 */ /* 0x000fe4000ff9e0ff */
[----:B------:R-:W-:Y:S02]  /*34e0*/  IADD3 R6, P3, PT, R26, UR4, RZ ;  /* 0x000000041a067c10 */ /* 0x000fe4000ff7e0ff */
[----:B------:R-:W-:-:S02]  /*34f0*/  IADD3.X R3, PT, PT, R21, UR5, RZ, P4, !PT ;  /* 0x0000000515037c10 */ /* 0x000fc4000a7fe4ff */
[----:B------:R-:W-:Y:S02]  /*3500*/  IADD3.X R7, PT, PT, R27, UR5, RZ, P3, !PT ;  /* 0x000000051b077c10 */ /* 0x000fe40009ffe4ff */
[----:B------:R-:W4:Y:S01]  /*3510*/  LDL.LU.64 R26, [R1+0xae8] ;  /* 0x000ae800011a7983 */ /* 0x000f220000300a00 */
[----:B---3--:R-:W-:Y:S02]  /*3520*/  PRMT R22, RZ, 0x7610, R22 ;  /* 0x00007610ff167816 */ /* 0x008fe40000000016 */
[----:B------:R-:W-:-:S04]  /*3530*/  PRMT R23, RZ, 0x7610, R23 ;  /* 0x00007610ff177816 */ /* 0x000fc80000000017 */
[----:B------:R-:W3:Y:S04]  /*3540*/  @P2 LDG.E.U16 R22, desc[UR10][R2.64] ;  /* 0x0000000a02162981 */ /* 0x000ee8000c1e1500 */
[----:B------:R0:W3:Y:S02]  /*3550*/  @P2 LDG.E.U16 R23, desc[UR10][R6.64] ;  /* 0x0000000a06172981 */ /* 0x0000e4000c1e1500 */
[----:B0-----:R-:W-:Y:S02]  /*3560*/  PRMT R6, RZ, 0x7610, R6 ;  /* 0x00007610ff067816 */ /* 0x001fe40000000006 */
[----:B------:R-:W-:Y:S02]  /*3570*/  PRMT R7, RZ, 0x7610, R7 ;  /* 0x00007610ff077816 */ /* 0x000fe40000000007 */
[----:B--2---:R-:W-:-:S02]  /*3580*/  IADD3 R2, P3, PT, R10, UR4, RZ ;  /* 0x000000040a027c10 */ /* 0x004fc4000ff7e0ff */
[----:B----4-:R-:W-:Y:S02]  /*3590*/  IADD3 R4, P1, PT, R24, UR4, RZ ;  /* 0x0000000418047c10 */ /* 0x010fe4000ff3e0ff */
[----:B------:R-:W-:Y:S01]  /*35a0*/  IADD3.X R3, PT, PT, R11, UR5, RZ, P3, !PT ;  /* 0x000000050b037c10 */ /* 0x000fe20009ffe4ff */
[----:B------:R-:W-:Y:S01]  /*35b0*/  STL [R1+0x4e8], R18 ;  /* 0x0004e81201007387 */ /* 0x000fe20000100800 */
[----:B------:R-:W-:-:S03]  /*35c0*/  IADD3.X R5, PT, PT, R25, UR5, RZ, P1, !PT ;  /* 0x0000000519057c10 */ /* 0x000fc60008ffe4ff */
[----:B------:R0:W-:Y:S04]  /*35d0*/  STL [R1+0x4ec], R19 ;  /* 0x0004ec1301007387 */ /* 0x0001e80000100800 */
[----:B------:R-:W2:Y:S04]  /*35e0*/  @P2 LDG.E.U16 R6, desc[UR10][R2.64] ;  /* 0x0000000a02062981 */ /* 0x000ea8000c1e1500 */
[----:B------:R-:W4:Y:S04]  /*35f0*/  LDL.64 R20, [R1+0x588] ;  /* 0x0005880001147983 */ /* 0x000f280000100a00 */
[----:B0-----:R-:W4:Y:S04]  /*3600*/  LDL.64 R18, [R1+0x590] ;  /* 0x0005900001127983 */ /* 0x001f280000100a00 */
[----:B------:R4:W4:Y:S04]  /*3610*/  @P2 LDG.E.U16 R7, desc[UR10][R4.64] ;  /* 0x0000000a04072981 */ /* 0x000928000c1e1500 */
[----:B---3--:R-:W-:Y:S04]  /*3620*/  STL [R1+0x4e0], R22 ;  /* 0x0004e01601007387 */ /* 0x008fe80000100800 */
[----:B------:R0:W-:Y:S01]  /*3630*/  STL [R1+0x4e4], R23 ;  /* 0x0004e41701007387 */ /* 0x0001e20000100800 */
[----:B------:R-:W-:-:S03]  /*3640*/  ISETP.GT.AND P1, PT, R0, 0x5, PT ;  /* 0x000000050000780c */ /* 0x000fc60003f24270 */
[----:B------:R-:W3:Y:S04]  /*3650*/  LDL.64 R10, [R1+0x598] ;  /* 0x00059800010a7983 */ /* 0x000ee80000100a00 */
[----:B------:R-:W3:Y:S04]  /*3660*/  LDL.64 R24, [R1+0x5b0] ;  /* 0x0005b00001187983 */ /* 0x000ee80000100a00 */
[----:B0-----:R-:W3:Y:S01]  /*3670*/  LDL.64 R22, [R1+0x580] ;  /* 0x0005800001167983 */ /* 0x001ee20000100a00 */
[----:B------:R-:W-:Y:S02]  /*3680*/  PRMT R26, RZ, 0x7610, R26 ;  /* 0x00007610ff1a7816 */ /* 0x000fe4000000001a */
[----:B------:R-:W-:Y:S01]  /*3690*/  PRMT R27, RZ, 0x7610, R27 ;  /* 0x00007610ff1b7816 */ /* 0x000fe2000000001b */
[----:B--2---:R0:W-:Y:S01]  /*36a0*/  STL [R1+0x4d8], R6 ;  /* 0x0004d80601007387 */ /* 0x0041e20000100800 */
[----:B----4-:R-:W-:-:S02]  /*36b0*/  IADD3 R4, P3, PT, R18, UR4, RZ ;  /* 0x0000000412047c10 */ /* 0x010fc4000ff7e0ff */
[----:B0-----:R-:W-:Y:S01]  /*36c0*/  IADD3 R6, P2, PT, R20, UR4, RZ ;  /* 0x0000000414067c10 */ /* 0x001fe2000ff5e0ff */
[----:B------:R0:W-:Y:S01]  /*36d0*/  STL [R1+0x4dc], R7 ;  /* 0x0004dc0701007387 */ /* 0x0001e20000100800 */
[----:B------:R-:W-:-:S03]  /*36e0*/  IADD3.X R5, PT, PT, R19, UR5, RZ, P3, !PT ;  /* 0x0000000513057c10 */ /* 0x000fc60009ffe4ff */
[----:B------:R-:W2:Y:S04]  /*36f0*/  LDL.64 R18, [R1+0x5a8] ;  /* 0x0005a80001127983 */ /* 0x000ea80000100a00 */
[----:B------:R4:W2:Y:S01]  /*3700*/  @P1 LDG.E.U16 R27, desc[UR10][R4.64] ;  /* 0x0000000a041b1981 */ /* 0x0008a2000c1e1500 */
[----:B0-----:R-:W-:-:S03]  /*3710*/  IADD3.X R7, PT, PT, R21, UR5, RZ, P2, !PT ;  /* 0x0000000515077c10 */ /* 0x001fc600097fe4ff */
[----:B------:R-:W2:Y:S04]  /*3720*/  LDL.LU.64 R20, [R1+0xae0] ;  /* 0x000ae00001147983 */ /* 0x000ea80000300a00 */
[----:B------:R0:W2:Y:S01]  /*3730*/  @P1 LDG.E.U16 R26, desc[UR10][R6.64] ;  /* 0x0000000a061a1981 */ /* 0x0000a2000c1e1500 */
[----:B---3--:R-:W-:Y:S01]  /*3740*/  IADD3 R2, P3, PT, R22, UR4, RZ ;  /* 0x0000000416027c10 */ /* 0x008fe2000ff7e0ff */
[----:B----4-:R-:W-:Y:S02]  /*3750*/  IMAD.MOV.U32 R4, RZ, RZ, R22 ;  /* 0x000000ffff047224 */ /* 0x010fe400078e0016 */
[----:B------:R-:W-:Y:S02]  /*3760*/  IMAD.MOV.U32 R5, RZ, RZ, R23 ;  /* 0x000000ffff057224 */ /* 0x000fe400078e0017 */
[----:B------:R-:W3:Y:S03]  /*3770*/  LDL.LU.64 R22, [R1+0xad8] ;  /* 0x000ad80001167983 */ /* 0x000ee60000300a00 */
[----:B------:R-:W-:-:S02]  /*3780*/  IADD3.X R3, PT, PT, R5, UR5, RZ, P3, !PT ;  /* 0x0000000505037c10 */ /* 0x000fc40009ffe4ff */
[----:B------:R-:W-:Y:S02]  /*3790*/  IADD3 R4, P4, PT, R10, UR4, RZ ;  /* 0x000000040a047c10 */ /* 0x000fe4000ff9e0ff */
[----:B------:R-:W-:Y:S02]  /*37a0*/  ISETP.GT.AND P2, PT, R0, 0x6, PT ;  /* 0x000000060000780c */ /* 0x000fe40003f44270 */
[----:B0-----:R-:W-:-:S04]  /*37b0*/  IADD3 R6, P3, PT, R24, UR4, RZ ;  /* 0x0000000418067c10 */ /* 0x001fc8000ff7e0ff */
[----:B------:R-:W-:Y:S02]  /*37c0*/  IADD3.X R7, PT, PT, R25, UR5, RZ, P3, !PT ;  /* 0x0000000519077c10 */ /* 0x000fe40009ffe4ff */
        /* <DEDUP_REMOVED lines=11> */
[----:B------:R-:W-:-:S03]  /*3880*/  IADD3 R2, P4, PT, R18, UR4, RZ ;  /* 0x0000000412027c10 */ /* 0x000fc6000ff9e0ff */
[----:B------:R-:W4:Y:S01]  /*3890*/  LDL.LU.64 R24, [R1+0xad0] ;  /* 0x000ad00001187983 */ /* 0x000f220000300a00 */
[----:B------:R-:W-:Y:S02]  /*38a0*/  IADD3.X R3, PT, PT, R19, UR5, RZ, P4, !PT ;  /* 0x0000000513037c10 */ /* 0x000fe4000a7fe4ff */
        /* <DEDUP_REMOVED lines=17> */
[----:B------:R0:W-:Y:S04]  /*39c0*/  STL [R1+0x4c8], R23 ;  /* 0x0004c81701007387 */ /* 0x0001e80000100800 */
[----:B------:R-:W3:Y:S04]  /*39d0*/  LDL.64 R26, [R1+0x5d8] ;  /* 0x0005d800011a7983 */ /* 0x000ee80000100a00 */
[----:B------:R-:W3:Y:S04]  /*39e0*/  LDL.64 R10, [R1+0x5f0] ;  /* 0x0005f000010a7983 */ /* 0x000ee80000100a00 */
[----:B0-----:R-:W3:Y:S01]  /*39f0*/  LDL.64 R22, [R1+0x5c0] ;  /* 0x0005c00001167983 */ /* 0x001ee20000100a00 */
[----:B------:R-:W-:-:S02]  /*3a00*/  ISETP.GT.AND P1, PT, R0, 0x7, PT ;  /* 0x000000070000780c */ /* 0x000fc40003f24270 */
[----:B------:R-:W-:Y:S02]  /*3a10*/  PRMT R25, RZ, 0x7610, R25 ;  /* 0x00007610ff197816 */ /* 0x000fe40000000019 */
[----:B------:R-:W-:Y:S01]  /*3a20*/  PRMT R24, RZ, 0x7610, R24 ;  /* 0x00007610ff187816 */ /* 0x000fe20000000018 */
[----:B--2---:R0:W-:Y:S01]  /*3a30*/  STL [R1+0x4b8], R6 ;  /* 0x0004b80601007387 */ /* 0x0041e20000100800 */
[----:B----4-:R-:W-:Y:S02]  /*3a40*/  IADD3 R4, P3, PT, R20, UR4, RZ ;  /* 0x0000000414047c10 */ /* 0x010fe4000ff7e0ff */
        /* <DEDUP_REMOVED lines=17> */
[----:B--2---:R-:W-:-:S06]  /*3b60*/  PRMT R19, RZ, 0x7610, R19 ;  /* 0x00007610ff137816 */ /* 0x004fcc0000000013 */
[----:B------:R0:W2:Y:S01]  /*3b70*/  @P1 LDG.E.U16 R19, desc[UR10][R2.64] ;  /* 0x0000000a02131981 */ /* 0x0000a2000c1e1500 */
[----:B------:R-:W-:Y:S01]  /*3b80*/  PRMT R18, RZ, 0x7610, R18 ;  /* 0x00007610ff127816 */ /* 0x000fe20000000012 */
[----:B0-----:R-:W-:Y:S02]  /*3b90*/  IMAD.MOV.U32 R3, RZ, RZ, R27 ;  /* 0x000000ffff037224 */ /* 0x001fe400078e001b */
[----:B------:R-:W-:-:S03]  /*3ba0*/  IMAD.MOV.U32 R2, RZ, RZ, R26 ;  /* 0x000000ffff027224 */ /* 0x000fc600078e001a */
[----:B------:R-:W-:Y:S02]  /*3bb0*/  IADD3.X R5, PT, PT, R3, UR5, RZ, P4, !PT ;  /* 0x0000000503057c10 */ /* 0x000fe4000a7fe4ff */
[----:B------:R-:W-:-:S03]  /*3bc0*/  IADD3 R2, P4, PT, R20, UR4, RZ ;  /* 0x0000000414027c10 */ /* 0x000fc6000ff9e0ff */
[----:B------:R-:W4:Y:S01]  /*3bd0*/  @P1 LDG.E.U16 R18, desc[UR10][R4.64] ;  /* 0x0000000a04121981 */ /* 0x000f22000c1e1500 */
[----:B------:R-:W-:-:S03]  /*3be0*/  IADD3.X R3, PT, PT, R21, UR5, RZ, P4, !PT ;  /* 0x0000000515037c10 */ /* 0x000fc6000a7fe4ff */
[----:B------:R-:W-:Y:S04]  /*3bf0*/  STL [R1+0x4b4], R24 ;  /* 0x0004b41801007387 */ /* 0x000fe80000100800 */
[----:B------:R0:W-:Y:S04]  /*3c00*/  STL [R1+0x4b0], R25 ;  /* 0x0004b01901007387 */ /* 0x0001e80000100800 */
[----:B------:R-:W2:Y:S04]  /*3c10*/  LDL.64 R26, [R1+0x5f8] ;  /* 0x0005f800011a7983 */ /* 0x000ea80000100a00 */
[----:B0-----:R-:W2:Y:S04]  /*3c20*/  LDL.64 R24, [R1+0x5e0] ;  /* 0x0005e00001187983 */ /* 0x001ea80000100a00 */
[----:B------:R-:W2:Y:S01]  /*3c30*/  LDL.LU.64 R10, [R1+0xab8] ;  /* 0x000ab800010a7983 */ /* 0x000ea20000300a00 */
[----:B---3--:R-:W-:-:S02]  /*3c40*/  PRMT R22, RZ, 0x7610, R22 ;  /* 0x00007610ff167816 */ /* 0x008fc40000000016 */
[----:B------:R-:W-:-:S04]  /*3c50*/  PRMT R23, RZ, 0x7610, R23 ;  /* 0x00007610ff177816 */ /* 0x000fc80000000017 */
[----:B------:R-:W3:Y:S04]  /*3c60*/  @P2 LDG.E.U16 R22, desc[UR10][R2.64] ;  /* 0x0000000a02162981 */ /* 0x000ee8000c1e1500 */
[----:B------:R-:W3:Y:S04]  /*3c70*/  @P2 LDG.E.U16 R23, desc[UR10][R6.64] ;  /* 0x0000000a06172981 */ /* 0x000ee8000c1e1500 */
[----:B----4-:R-:W-:Y:S04]  /*3c80*/  STL [R1+0x4a8], R18 ;  /* 0x0004a81201007387 */ /* 0x010fe80000100800 */
[----:B--2---:R0:W-:Y:S04]  /*3c90*/  STL [R1+0x4ac], R19 ;  /* 0x0004ac1301007387 */ /* 0x0041e80000100800 */
[----:B------:R-:W2:Y:S04]  /*3ca0*/  LDL.64 R20, [R1+0x608] ;  /* 0x0006080001147983 */ /* 0x000ea80000100a00 */
[----:B0-----:R-:W4:Y:S01]  /*3cb0*/  LDL.64 R18, [R1+0x610] ;  /* 0x0006100001127983 */ /* 0x001f220000100a00 */
[----:B------:R-:W-:-:S03]  /*3cc0*/  IADD3 R4, P1, PT, R24, UR4, RZ ;  /* 0x0000000418047c10 */ /* 0x000fc6000ff3e0ff */
[----:B---3--:R-:W-:Y:S04]  /*3cd0*/  STL [R1+0x4a0], R22 ;  /* 0x0004a01601007387 */ /* 0x008fe80000100800 */
[----:B------:R0:W-:Y:S04]  /*3ce0*/  STL [R1+0x4a4], R23 ;  /* 0x0004a41701007387 */ /* 0x0001e80000100800 */
[----:B0-----:R-:W3:Y:S04]  /*3cf0*/  LDL.64 R22, [R1+0x600] ;  /* 0x0006000001167983 */ /* 0x001ee80000100a00 */
[----:B------:R-:W2:Y:S01]  /*3d00*/  LDL.LU R24, [R1+0xab0] ;  /* 0x000ab00001187983 */ /* 0x000ea20000300800 */
[----:B------:R-:W-:-:S02]  /*3d10*/  IADD3 R2, P3, PT, R26, UR4, RZ ;  /* 0x000000041a027c10 */ /* 0x000fc4000ff7e0ff */
[----:B------:R-:W-:Y:S02]  /*3d20*/  IADD3.X R5, PT, PT, R25, UR5, RZ, P1, !PT ;  /* 0x0000000519057c10 */ /* 0x000fe40008ffe4ff */
[----:B------:R-:W-:Y:S02]  /*3d30*/  PRMT R6, RZ, 0x7610, R6 ;  /* 0x00007610ff067816 */ /* 0x000fe40000000006 */
[----:B------:R-:W-:Y:S02]  /*3d40*/  IADD3.X R3, PT, PT, R27, UR5, RZ, P3, !PT ;  /* 0x000000051b037c10 */ /* 0x000fe40009ffe4ff */
[----:B------:R-:W-:Y:S02]  /*3d50*/  ISETP.GT.AND P1, PT, R0, 0x9, PT ;  /* 0x000000090000780c */ /* 0x000fe40003f24270 */
[----:B------:R-:W-:Y:S01]  /*3d60*/  PRMT R7, RZ, 0x7610, R7 ;  /* 0x00007610ff077816 */ /* 0x000fe20000000007 */
[----:B------:R0:W3:Y:S04]  /*3d70*/  @P2 LDG.E.U16 R6, desc[UR10][R2.64] ;  /* 0x0000000a02062981 */ /* 0x0000e8000c1e1500 */
[----:B0-----:R-:W-:Y:S01]  /*3d80*/  IMAD.MOV.U32 R3, RZ, RZ, R7 ;  /* 0x000000ffff037224 */ /* 0x001fe200078e0007 */
[----:B--2---:R-:W-:-:S06]  /*3d90*/  PRMT R24, RZ, 0x7610, R24 ;  /* 0x00007610ff187816 */ /* 0x004fcc0000000018 */
[----:B------:R4:W2:Y:S02]  /*3da0*/  @P2 LDG.E.U16 R24, desc[UR10][R4.64] ;  /* 0x0000000a04182981 */ /* 0x0008a4000c1e1500 */
[----:B----4-:R-:W-:-:S04]  /*3db0*/  IADD3 R4, P3, PT, R18, UR4, RZ ;  /* 0x0000000412047c10 */ /* 0x010fc8000ff7e0ff */
[----:B------:R-:W-:-:S05]  /*3dc0*/  IADD3.X R5, PT, PT, R19, UR5, RZ, P3, !PT ;  /* 0x0000000513057c10 */ /* 0x000fca0009ffe4ff */
[----:B------:R-:W4:Y:S01]  /*3dd0*/  @P1 LDG.E.U16 R3, desc[UR10][R4.64] ;  /* 0x0000000a04031981 */ /* 0x000f22000c1e1500 */
[----:B------:R-:W-:Y:S02]  /*3de0*/  PRMT R11, RZ, 0x7610, R11 ;  /* 0x00007610ff0b7816 */ /* 0x000fe4000000000b */
[----:B------:R-:W-:Y:S02]  /*3df0*/  PRMT R10, RZ, 0x7610, R10 ;  /* 0x00007610ff0a7816 */ /* 0x000fe4000000000a */
[----:B---3--:R-:W-:Y:S01]  /*3e00*/  IADD3 R2, P3, PT, R22, UR4, RZ ;  /* 0x0000000416027c10 */ /* 0x008fe2000ff7e0ff */
[----:B--2---:R0:W-:Y:S04]  /*3e10*/  STL [R1+0x49c], R24 ;  /* 0x00049c1801007387 */ /* 0x0041e80000100800 */
[----:B------:R-:W2:Y:S04]  /*3e20*/  LDL.64 R26, [R1+0x630] ;  /* 0x00063000011a7983 */ /* 0x000ea80000100a00 */
[----:B0-----:R-:W3:Y:S04]  /*3e30*/  LDL.64 R24, [R1+0x618] ;  /* 0x0006180001187983 */ /* 0x001ee80000100a00 */
[----:B------:R0:W-:Y:S04]  /*3e40*/  STL [R1+0x498], R6 ;  /* 0x0004980601007387 */ /* 0x0001e80000100800 */
[----:B------:R-:W3:Y:S01]  /*3e50*/  LDL.64 R18, [R1+0x628] ;  /* 0x0006280001127983 */ /* 0x000ee20000100a00 */
[----:B0-----:R-:W-:-:S03]  /*3e60*/  IADD3 R6, P2, PT, R20, UR4, RZ ;  /* 0x0000000414067c10 */ /* 0x001fc6000ff5e0ff */
[----:B------:R0:W-:Y:S02]  /*3e70*/  STL.S16 [R1+0x490], R7 ;  /* 0x0004900701007387 */ /* 0x0001e40000100600 */
[----:B0-----:R-:W-:Y:S02]  /*3e80*/  IADD3.X R7, PT, PT, R21, UR5, RZ, P2, !PT ;  /* 0x0000000515077c10 */ /* 0x001fe400097fe4ff */
[----:B------:R-:W3:Y:S04]  /*3e90*/  LDL.LU.64 R20, [R1+0xaa8] ;  /* 0x000aa80001147983 */ /* 0x000ee80000300a00 */
[----:B------:R0:W3:Y:S04]  /*3ea0*/  @P1 LDG.E.U16 R11, desc[UR10][R6.64] ;  /* 0x0000000a060b1981 */ /* 0x0000e8000c1e1500 */
[----:B----4-:R4:W-:Y:S01]  /*3eb0*/  @P1 STL [R1+0x490], R3 ;  /* 0x0004900301001387 */ /* 0x0109e20000100800 */
[----:B0-----:R-:W-:Y:S01]  /*3ec0*/  IMAD.MOV.U32 R7, RZ, RZ, R10 ;  /* 0x000000ffff077224 */ /* 0x001fe200078e000a */
[----:B----4-:R-:W-:-:S02]  /*3ed0*/  IADD3.X R3, PT, PT, R23, UR5, RZ, P3, !PT ;  /* 0x0000000517037c10 */ /* 0x010fc40009ffe4ff */
[----:B------:R-:W4:Y:S04]  /*3ee0*/  LDL.LU.64 R22, [R1+0xaa0] ;  /* 0x000aa00001167983 */ /* 0x000f280000300a00 */
[----:B------:R0:W4:Y:S01]  /*3ef0*/  @P1 LDG.E.U16 R7, desc[UR10][R2.64] ;  /* 0x0000000a02071981 */ /* 0x000122000c1e1500 */
[----:B------:R-:W-:-:S03]  /*3f00*/  ISETP.GT.AND P2, PT, R0, 0xa, PT ;  /* 0x0000000a0000780c */ /* 0x000fc60003f44270 */
[----:B------:R-:W-:Y:S01]  /*3f10*/  STL.S16 [R1+0x48c], R10 ;  /* 0x00048c0a01007387 */ /* 0x000fe20000100600 */
[----:B--2---:R-:W-:Y:S02]  /*3f20*/  IADD3 R6, P3, PT, R26, UR4, RZ ;  /* 0x000000041a067c10 */ /* 0x004fe4000ff7e0ff */
[----:B---3--:R-:W-:Y:S01]  /*3f30*/  IADD3 R4, P4, PT, R24, UR4, RZ ;  /* 0x0000000418047c10 */ /* 0x008fe2000ff9e0ff */
[----:B0-----:R-:W-:Y:S02]  /*3f40*/  IMAD.MOV.U32 R2, RZ, RZ, R24 ;  /* 0x000000ffff027224 */ /* 0x001fe400078e0018 */
[----:B------:R-:W-:-:S05]  /*3f50*/  IMAD.MOV.U32 R3, RZ, RZ, R25 ;  /* 0x000000ffff037224 */ /* 0x000fca00078e0019 */
[----:B------:R-:W-:Y:S01]  /*3f60*/  IADD3.X R5, PT, PT, R3, UR5, RZ, P4, !PT ;  /* 0x0000000503057c10 */ /* 0x000fe2000a7fe4ff */
[----:B------:R0:W-:Y:S04]  /*3f70*/  STL [R1+0x494], R11 ;  /* 0x0004940b01007387 */ /* 0x0001e80000100800 */
[----:B------:R-:W2:Y:S04]  /*3f80*/  LDL.64 R24, [R1+0x638] ;  /* 0x0006380001187983 */ /* 0x000ea80000100a00 */
[----:B0-----:R-:W3:Y:S01]  /*3f90*/  LDL.64 R10, [R1+0x620] ;  /* 0x00062000010a7983 */ /* 0x001ee20000100a00 */
[----:B----4-:R-:W-:-:S02]  /*3fa0*/  PRMT R22, RZ, 0x7610, R22 ;  /* 0x00007610ff167816 */ /* 0x010fc40000000016 */
[----:B------:R-:W-:Y:S01]  /*3fb0*/  PRMT R23, RZ, 0x7610, R23 ;  /* 0x00007610ff177816 */ /* 0x000fe20000000017 */
[----:B------:R0:W-:Y:S05]  /*3fc0*/  @P1 STL [R1+0x48c], R7 ;  /* 0x00048c0701001387 */ /* 0x0001ea0000100800 */
[----:B------:R-:W4:Y:S01]  /*3fd0*/  @P1 LDG.E.U16 R23, desc[UR10][R4.64] ;  /* 0x0000000a04171981 */ /* 0x000f22000c1e1500 */
[----:B0-----:R-:W-:Y:S02]  /*3fe0*/  IADD3.X R7, PT, PT, R27, UR5, RZ, P3, !PT ;  /* 0x000000051b077c10 */ /* 0x001fe40009ffe4ff */
[----:B------:R-:W-:Y:S01]  /*3ff0*/  IADD3 R2, P4, PT, R18, UR4, RZ ;  /* 0x0000000412027c10 */ /* 0x000fe2000ff9e0ff */
[----:B------:R-:W4:Y:S04]  /*4000*/  LDL.64 R26, [R1+0x650] ;  /* 0x00065000011a7983 */ /* 0x000f280000100a00 */
[----:B------:R0:W4:Y:S01]  /*4010*/  @P2 LDG.E.U16 R22, desc[UR10][R6.64] ;  /* 0x0000000a06162981 */ /* 0x000122000c1e1500 */
[----:B------:R-:W-:-:S02]  /*4020*/  PRMT R21, RZ, 0x7610, R21 ;  /* 0x00007610ff157816 */ /* 0x000fc40000000015 */
[----:B------:R-:W-:Y:S02]  /*4030*/  IADD3.X R3, PT, PT, R19, UR5, RZ, P4, !PT ;  /* 0x0000000513037c10 */ /* 0x000fe4000a7fe4ff */
[----:B------:R-:W-:Y:S01]  /*4040*/  PRMT R20, RZ, 0x7610, R20 ;  /* 0x00007610ff147816 */ /* 0x000fe20000000014 */
[----:B------:R-:W4:Y:S04]  /*4050*/  LDL.64 R18, [R1+0x648] ;  /* 0x0006480001127983 */ /* 0x000f280000100a00 */
[----:B------:R2:W4:Y:S01]  /*4060*/  @P2 LDG.E.U16 R21, desc[UR10][R2.64] ;  /* 0x0000000a02152981 */ /* 0x000522000c1e1500 */
[----:B0-----:R-:W-:Y:S02]  /*4070*/  PRMT R6, RZ, 0x7610, R6 ;  /* 0x00007610ff067816 */ /* 0x001fe40000000006 */
[----:B--2---:R-:W-:-:S02]  /*4080*/  IADD3 R2, P3, PT, R24, UR4, RZ ;  /* 0x0000000418027c10 */ /* 0x004fc4000ff7e0ff */
[----:B---3--:R-:W-:-:S04]  /*4090*/  IADD3 R4, P1, PT, R10, UR4, RZ ;  /* 0x000000040a047c10 */ /* 0x008fc8000ff3e0ff */
[----:B------:R-:W-:Y:S02]  /*40a0*/  IADD3.X R5, PT, PT, R11, UR5, RZ, P1, !PT ;  /* 0x000000050b057c10 */ /* 0x000fe40008ffe4ff */
[----:B------:R-:W-:-:S03]  /*40b0*/  IADD3.X R3, PT, PT, R25, UR5, RZ, P3, !PT ;  /* 0x0000000519037c10 */ /* 0x000fc60009ffe4ff */
[----:B------:R0:W2:Y:S04]  /*40c0*/  @P2 LDG.E.U16 R20, desc[UR10][R4.64] ;  /* 0x0000000a04142981 */ /* 0x0000a8000c1e1500 */
[----:B------:R3:W2:Y:S04]  /*40d0*/  @P2 LDG.E.U16 R6, desc[UR10][R2.64] ;  /* 0x0000000a02062981 */ /* 0x0006a8000c1e1500 */
[----:B----4-:R-:W-:Y:S04]  /*40e0*/  STL [R1+0x488], R22 ;  /* 0x0004881601007387 */ /* 0x010fe80000100800 */
[----:B------:R4:W-:Y:S04]  /*40f0*/  STL [R1+0x484], R23 ;  /* 0x0004841701007387 */ /* 0x0009e80000100800 */
[----:B----4-:R-:W4:Y:S04]  /*4100*/  LDL.64 R22, [R1+0x640] ;  /* 0x0006400001167983 */ /* 0x010f280000100a00 */
[----:B------:R-:W4:Y:S01]  /*4110*/  LDL.LU.64 R10, [R1+0xa98] ;  /* 0x000a9800010a7983 */ /* 0x000f220000300a00 */
[----:B------:R-:W-:-:S02]  /*4120*/  ISETP.GT.AND P1, PT, R0, 0xb, PT ;  /* 0x0000000b0000780c */ /* 0x000fc40003f24270 */
[----:B------:R-:W-:Y:S02]  /*4130*/  PRMT R7, RZ, 0x7610, R7 ;  /* 0x00007610ff077816 */ /* 0x000fe40000000007 */
[----:B0-----:R-:W-:-:S03]  /*4140*/  IADD3 R4, P3, PT, R26, UR4, RZ ;  /* 0x000000041a047c10 */ /* 0x001fc6000ff7e0ff */
[----:B---3--:R-:W-:Y:S01]  /*4150*/  IMAD.MOV.U32 R3, RZ, RZ, R7 ;  /* 0x000000ffff037224 */ /* 0x008fe200078e0007 */
[----:B------:R-:W-:-:S05]  /*4160*/  IADD3.X R5, PT, PT, R27, UR5, RZ, P3, !PT ;  /* 0x000000051b057c10 */ /* 0x000fca0009ffe4ff */
[----:B------:R-:W3:Y:S04]  /*4170*/  @P1 LDG.E.U16 R3, desc[UR10][R4.64] ;  /* 0x0000000a04031981 */ /* 0x000ee8000c1e1500 */
[----:B--2---:R-:W-:Y:S04]  /*4180*/  STL [R1+0x47c], R20 ;  /* 0x00047c1401007387 */ /* 0x004fe80000100800 */
[----:B------:R0:W-:Y:S04]  /*4190*/  STL [R1+0x480], R21 ;  /* 0x0004801501007387 */ /* 0x0001e80000100800 */
[----:B------:R-:W2:Y:S04]  /*41a0*/  LDL.64 R24, [R1+0x670] ;  /* 0x0006700001187983 */ /* 0x000ea80000100a00 */
[----:B0-----:R-:W2:Y:S04]  /*41b0*/  LDL.64 R20, [R1+0x658] ;  /* 0x0006580001147983 */ /* 0x001ea80000100a00 */
[----:B------:R0:W-:Y:S04]  /*41c0*/  STL [R1+0x478], R6 ;  /* 0x0004780601007387 */ /* 0x0001e80000100800 */
[----:B------:R-:W2:Y:S01]  /*41d0*/  LDL.64 R26, [R1+0x668] ;  /* 0x00066800011a7983 */ /* 0x000ea20000100a00 */
[----:B0-----:R-:W-:-:S03]  /*41e0*/  IADD3 R6, P2, PT, R18, UR4, RZ ;  /* 0x0000000412067c10 */ /* 0x001fc6000ff5e0ff */
[----:B------:R0:W-:Y:S01]  /*41f0*/  STL.S16 [R1+0x470], R7 ;  /* 0x0004700701007387 */ /* 0x0001e20000100600 */
[----:B----4-:R-:W-:Y:S02]  /*4200*/  PRMT R11, RZ, 0x7610, R11 ;  /* 0x00007610ff0b7816 */ /* 0x010fe4000000000b */
[----:B0-----:R-:W-:Y:S02]  /*4210*/  IADD3.X R7, PT, PT, R19, UR5, RZ, P2, !PT ;  /* 0x0000000513077c10 */ /* 0x001fe400097fe4ff */
[----:B------:R-:W-:Y:S01]  /*4220*/  PRMT R10, RZ, 0x7610, R10 ;  /* 0x00007610ff0a7816 */ /* 0x000fe2000000000a */
[----:B------:R-:W4:Y:S04]  /*4230*/  LDL.LU.64 R18, [R1+0xa90] ;  /* 0x000a900001127983 */ /* 0x000f280000300a00 */
[----:B------:R0:W2:Y:S01]  /*4240*/  @P1 LDG.E.U16 R11, desc[UR10][R6.64] ;  /* 0x0000000a060b1981 */ /* 0x0000a2000c1e1500 */
[----:B------:R-:W-:-:S03]  /*4250*/  IADD3 R2, P3, PT, R22, UR4, RZ ;  /* 0x0000000416027c10 */ /* 0x000fc6000ff7e0ff */
[----:B---3--:R3:W-:Y:S01]  /*4260*/  @P1 STL [R1+0x470], R3 ;  /* 0x0004700301001387 */ /* 0x0087e20000100800 */
[----:B0-----:R-:W-:Y:S01]  /*4270*/  IMAD.MOV.U32 R7, RZ, RZ, R10 ;  /* 0x000000ffff077224 */ /* 0x001fe200078e000a */
[----:B---3--:R-:W-:Y:S02]  /*4280*/  IADD3.X R3, PT, PT, R23, UR5, RZ, P3, !PT ;  /* 0x0000000517037c10 */ /* 0x008fe40009ffe4ff */
[----:B------:R-:W3:Y:S04]  /*4290*/  LDL.LU.64 R22, [R1+0xa88] ;  /* 0x000a880001167983 */ /* 0x000ee80000300a00 */
[----:B------:R0:W4:Y:S04]  /*42a0*/  @P1 LDG.E.U16 R7, desc[UR10][R2.64] ;  /* 0x0000000a02071981 */ /* 0x000128000c1e1500 */
[----:B------:R-:W-:Y:S04]  /*42b0*/  STL.S16 [R1+0x46c], R10 ;  /* 0x00046c0a01007387 */ /* 0x000fe80000100600 */
[----:B--2---:R2:W-:Y:S04]  /*42c0*/  STL [R1+0x474], R11 ;  /* 0x0004740b01007387 */ /* 0x0045e80000100800 */
[----:B--2---:R-:W2:Y:S01]  /*42d0*/  LDL.64 R10, [R1+0x660] ;  /* 0x00066000010a7983 */ /* 0x004ea20000100a00 */
[----:B------:R-:W-:Y:S01]  /*42e0*/  ISETP.GT.AND P2, PT, R0, 0xc, PT ;  /* 0x0000000c0000780c */ /* 0x000fe20003f44270 */
[----:B0-----:R-:W-:Y:S01]  /*42f0*/  IMAD.MOV.U32 R2, RZ, RZ, R20 ;  /* 0x000000ffff027224 */ /* 0x001fe200078e0014 */
[----:B------:R-:W-:Y:S01]  /*4300*/  IADD3 R4, P4, PT, R20, UR4, RZ ;  /* 0x0000000414047c10 */ /* 0x000fe2000ff9e0ff */
[----:B------:R-:W-:Y:S01]  /*4310*/  IMAD.MOV.U32 R3, RZ, RZ, R21 ;  /* 0x000000ffff037224 */ /* 0x000fe200078e0015 */
[----:B------:R-:W-:Y:S01]  /*4320*/  IADD3 R6, P3, PT, R24, UR4, RZ ;  /* 0x0000000418067c10 */ /* 0x000fe2000ff7e0ff */
[----:B------:R-:W2:Y:S01]  /*4330*/  LDL.64 R20, [R1+0x678] ;  /* 0x0006780001147983 */ /* 0x000ea20000100a00 */
[----:B---3--:R-:W-:-:S02]  /*4340*/  PRMT R22, RZ, 0x7610, R22 ;  /* 0x00007610ff167816 */ /* 0x008fc40000000016 */
[----:B------:R-:W-:Y:S01]  /*4350*/  PRMT R23, RZ, 0x7610, R23 ;  /* 0x00007610ff177816 */ /* 0x000fe20000000017 */
[----:B----4-:R0:W-:Y:S01]  /*4360*/  @P1 STL [R1+0x46c], R7 ;  /* 0x00046c0701001387 */ /* 0x0101e20000100800 */
[----:B------:R-:W-:-:S05]  /*4370*/  IADD3.X R5, PT, PT, R3, UR5, RZ, P4, !PT ;  /* 0x0000000503057c10 */ /* 0x000fca000a7fe4ff */
[----:B------:R2:W3:Y:S01]  /*4380*/  @P1 LDG.E.U16 R23, desc[UR10][R4.64] ;  /* 0x0000000a04171981 */ /* 0x0004e2000c1e1500 */
[----:B0-----:R-:W-:-:S03]  /*4390*/  IADD3.X R7, PT, PT, R25, UR5, RZ, P3, !PT ;  /* 0x0000000519077c10 */ /* 0x001fc60009ffe4ff */
[----:B------:R-:W4:Y:S04]  /*43a0*/  LDL.64 R24, [R1+0x690] ;  /* 0x0006900001187983 */ /* 0x000f280000100a00 */
[----:B------:R-:W3:Y:S01]  /*43b0*/  @P2 LDG.E.U16 R22, desc[UR10][R6.64] ;  /* 0x0000000a06162981 */ /* 0x000ee2000c1e1500 */
[----:B------:R-:W-:Y:S02]  /*43c0*/  IADD3 R2, P4, PT, R26, UR4, RZ ;  /* 0x000000041a027c10 */ /* 0x000fe4000ff9e0ff */
[----:B------:R-:W-:Y:S02]  /*43d0*/  PRMT R18, RZ, 0x7610, R18 ;  /* 0x00007610ff127816 */ /* 0x000fe40000000012 */
[----:B------:R-:W-:Y:S02]  /*43e0*/  PRMT R19, RZ, 0x7610, R19 ;  /* 0x00007610ff137816 */ /* 0x000fe40000000013 */
[----:B------:R-:W-:-:S02]  /*43f0*/  IADD3.X R3, PT, PT, R27, UR5, RZ, P4, !PT ;  /* 0x000000051b037c10 */ /* 0x000fc4000a7fe4ff */
[----:B------:R-:W3:Y:S04]  /*4400*/  LDL.64 R26, [R1+0x688] ;  /* 0x00068800011a7983 */ /* 0x000ee80000100a00 */
[----:B------:R0:W3:Y:S01]  /*4410*/  @P2 LDG.E.U16 R19, desc[UR10][R2.64] ;  /* 0x0000000a02132981 */ /* 0x0000e2000c1e1500 */
[----:B--2---:R-:W-:-:S04]  /*4420*/  IADD3 R4, P1, PT, R10, UR4, RZ ;  /* 0x000000040a047c10 */ /* 0x004fc8000ff3e0ff */
[----:B------:R-:W-:-:S05]  /*4430*/  IADD3.X R5, PT, PT, R11, UR5, RZ, P1, !PT ;  /* 0x000000050b057c10 */ /* 0x000fca0008ffe4ff */
[----:B------:R4:W2:Y:S01]  /*4440*/  @P2 LDG.E.U16 R18, desc[UR10][R4.64] ;  /* 0x0000000a04122981 */ /* 0x0008a2000c1e1500 */
[----:B0-----:R-:W-:Y:S02]  /*4450*/  IADD3 R2, P3, PT, R20, UR4, RZ ;  /* 0x0000000414027c10 */ /* 0x001fe4000ff7e0ff */
[----:B------:R-:W-:Y:S02]  /*4460*/  PRMT R6, RZ, 0x7610, R6 ;  /* 0x00007610ff067816 */ /* 0x000fe40000000006 */
[----:B------:R-:W-:Y:S02]  /*4470*/  IADD3.X R3, PT, PT, R21, UR5, RZ, P3, !PT ;  /* 0x0000000515037c10 */ /* 0x000fe40009ffe4ff */
[----:B------:R-:W-:Y:S02]  /*4480*/  ISETP.GT.AND P1, PT, R0, 0xd, PT ;  /* 0x0000000d0000780c */ /* 0x000fe40003f24270 */
[----:B------:R-:W-:Y:S01]  /*4490*/  PRMT R7, RZ, 0x7610, R7 ;  /* 0x00007610ff077816 */ /* 0x000fe20000000007 */
[----:B------:R0:W2:Y:S01]  /*44a0*/  @P2 LDG.E.U16 R6, desc[UR10][R2.64] ;  /* 0x0000000a02062981 */ /* 0x0000a2000c1e1500 */
[----:B----4-:R-:W-:-:S03]  /*44b0*/  IADD3 R4, P3, PT, R24, UR4, RZ ;  /* 0x0000000418047c10 */ /* 0x010fc6000ff7e0ff */
[----:B---3--:R-:W-:Y:S04]  /*44c0*/  STL [R1+0x464], R22 ;  /* 0x0004641601007387 */ /* 0x008fe80000100800 */
[----:B------:R3:W-:Y:S01]  /*44d0*/  STL [R1+0x468], R23 ;  /* 0x0004681701007387 */ /* 0x0007e20000100800 */
[----:B0-----:R-:W-:Y:S01]  /*44e0*/  IMAD.MOV.U32 R3, RZ, RZ, R7 ;  /* 0x000000ffff037224 */ /* 0x001fe200078e0007 */
[----:B------:R-:W-:-:S05]  /*44f0*/  IADD3.X R5, PT, PT, R25, UR5, RZ, P3, !PT ;  /* 0x0000000519057c10 */ /* 0x000fca0009ffe4ff */
[----:B------:R-:W4:Y:S04]  /*4500*/  @P1 LDG.E.U16 R3, desc[UR10][R4.64] ;  /* 0x0000000a04031981 */ /* 0x000f28000c1e1500 */
[----:B---3--:R-:W3:Y:S04]  /*4510*/  LDL.64 R22, [R1+0x680] ;  /* 0x0006800001167983 */ /* 0x008ee80000100a00 */
[----:B------:R-:W4:Y:S04]  /*4520*/  LDL.LU.64 R10, [R1+0xa80] ;  /* 0x000a8000010a7983 */ /* 0x000f280000300a00 */
        /* <DEDUP_REMOVED lines=8> */
[----:B---3--:R-:W-:Y:S02]  /*45b0*/  IADD3 R2, P3, PT, R22, UR4, RZ ;  /* 0x0000000416027c10 */ /* 0x008fe4000ff7e0ff */
[----:B----4-:R-:W-:Y:S02]  /*45c0*/  PRMT R11, RZ, 0x7610, R11 ;  /* 0x00007610ff0b7816 */ /* 0x010fe4000000000b */
[----:B------:R-:W-:Y:S02]  /*45d0*/  PRMT R10, RZ, 0x7610, R10 ;  /* 0x00007610ff0a7816 */ /* 0x000fe4000000000a */
[----:B0-----:R-:W-:Y:S02]  /*45e0*/  IADD3.X R7, PT, PT, R27, UR5, RZ, P2, !PT ;  /* 0x000000051b077c10 */ /* 0x001fe400097fe4ff */
[----:B------:R-:W3:Y:S04]  /*45f0*/  LDL.LU.64 R26, [R1+0xa78] ;  /* 0x000a7800011a7983 */ /* 0x000ee80000300a00 */
[----:B------:R0:W4:Y:S04]  /*4600*/  @P1 LDG.E.U16 R11, desc[UR10][R6.64] ;  /* 0x0000000a060b1981 */ /* 0x000128000c1e1500 */
[----:B------:R1:W-:Y:S01]  /*4610*/  @P1 STL [R1+0x450], R3 ;  /* 0x0004500301001387 */ /* 0x0003e20000100800 */
[----:B0-----:R-:W-:Y:S01]  /*4620*/  IMAD.MOV.U32 R6, RZ, RZ, R10 ;  /* 0x000000ffff067224 */ /* 0x001fe200078e000a */
[----:B------:R-:W-:-:S02]  /*4630*/  PRMT R7, RZ, 0x7610, R7 ;  /* 0x00007610ff077816 */ /* 0x000fc40000000007 */
[----:B-1----:R-:W-:-:S05]  /*4640*/  IADD3.X R3, PT, PT, R23, UR5, RZ, P3, !PT ;  /* 0x0000000517037c10 */ /* 0x002fca0009ffe4ff */
[----:B------:R0:W3:Y:S02]  /*4650*/  @P1 LDG.E.U16 R6, desc[UR10][R2.64] ;  /* 0x0000000a02061981 */ /* 0x0000e4000c1e1500 */
[----:B0-----:R-:W-:Y:S01]  /*4660*/  IMAD.MOV.U32 R3, RZ, RZ, R7 ;  /* 0x000000ffff037224 */ /* 0x001fe200078e0007 */
[----:B--2---:R-:W-:-:S04]  /*4670*/  IADD3 R4, P4, PT, R18, UR4, RZ ;  /* 0x0000000412047c10 */ /* 0x004fc8000ff9e0ff */
[----:B------:R-:W-:-:S05]  /*4680*/  IADD3.X R5, PT, PT, R19, UR5, RZ, P4, !PT ;  /* 0x0000000513057c10 */ /* 0x000fca000a7fe4ff */
[----:B------:R0:W2:Y:S04]  /*4690*/  @P1 LDG.E.U16 R3, desc[UR10][R4.64] ;  /* 0x0000000a04031981 */ /* 0x0000a8000c1e1500 */
[----:B------:R-:W-:Y:S01]  /*46a0*/  STL.S16 [R1+0x44c], R10 ;  /* 0x00044c0a01007387 */ /* 0x000fe20000100600 */
[----:B------:R-:W-:Y:S02]  /*46b0*/  ISETP.GT.AND P2, PT, R0, 0xe, PT ;  /* 0x0000000e0000780c */ /* 0x000fe40003f44270 */
[----:B------:R-:W-:Y:S01]  /*46c0*/  IADD3 R2, P4, PT, R24, UR4, RZ ;  /* 0x0000000418027c10 */ /* 0x000fe2000ff9e0ff */
[----:B0-----:R-:W-:Y:S02]  /*46d0*/  IMAD.MOV.U32 R5, RZ, RZ, R25 ;  /* 0x000000ffff057224 */ /* 0x001fe400078e0019 */
[----:B------:R-:W-:Y:S01]  /*46e0*/  IMAD.MOV.U32 R4, RZ, RZ, R24 ;  /* 0x000000ffff047224 */ /* 0x000fe200078e0018 */
[----:B----4-:R0:W-:Y:S04]  /*46f0*/  STL [R1+0x454], R11 ;  /* 0x0004540b01007387 */ /* 0x0101e80000100800 */
[----:B------:R-:W4:Y:S04]  /*4700*/  LDL.64 R22, [R1+0x6b8] ;  /* 0x0006b80001167983 */ /* 0x000f280000100a00 */
[----:B0-----:R-:W4:Y:S01]  /*4710*/  LDL.64 R10, [R1+0x6a0] ;  /* 0x0006a000010a7983 */ /* 0x001f220000100a00 */
[----:B---3--:R-:W-:-:S03]  /*4720*/  PRMT R26, RZ, 0x7610, R26 ;  /* 0x00007610ff1a7816 */ /* 0x008fc6000000001a */
[----:B------:R0:W-:Y:S04]  /*4730*/  @P1 STL [R1+0x44c], R6 ;  /* 0x00044c0601001387 */ /* 0x0001e80000100800 */
[----:B------:R-:W3:Y:S01]  /*4740*/  LDL.LU.64 R18, [R1+0xa70] ;  /* 0x000a700001127983 */ /* 0x000ee20000300a00 */
[----:B0-----:R-:W-:-:S03]  /*4750*/  IADD3 R6, P3, PT, R20, UR4, RZ ;  /* 0x0000000414067c10 */ /* 0x001fc6000ff7e0ff */
[----:B------:R0:W-:Y:S01]  /*4760*/  STL.S16 [R1+0x448], R7 ;  /* 0x0004480701007387 */ /* 0x0001e20000100600 */
[----:B------:R-:W-:Y:S02]  /*4770*/  PRMT R27, RZ, 0x7610, R27 ;  /* 0x00007610ff1b7816 */ /* 0x000fe4000000001b */
[----:B0-----:R-:W-:Y:S02]  /*4780*/  IADD3.X R7, PT, PT, R21, UR5, RZ, P3, !PT ;  /* 0x0000000515077c10 */ /* 0x001fe40009ffe4ff */
[----:B------:R-:W3:Y:S04]  /*4790*/  LDL.LU.64 R20, [R1+0xa68] ;  /* 0x000a680001147983 */ /* 0x000ee80000300a00 */
[----:B------:R-:W3:Y:S04]  /*47a0*/  LDL.64 R24, [R1+0x1f8] ;  /* 0x0001f80001187983 */ /* 0x000ee80000100a00 */
[----:B------:R-:W3:Y:S04]  /*47b0*/  @P2 LDG.E.U16 R27, desc[UR10][R6.64] ;  /* 0x0000000a061b2981 */ /* 0x000ee8000c1e1500 */
[----:B--2---:R0:W-:Y:S02]  /*47c0*/  @P1 STL [R1+0x448], R3 ;  /* 0x0004480301001387 */ /* 0x0041e40000100800 */
[----:B0-----:R-:W-:-:S05]  /*47d0*/  IADD3.X R3, PT, PT, R5, UR5, RZ, P4, !PT ;  /* 0x0000000505037c10 */ /* 0x001fca000a7fe4ff */
[----:B------:R0:W2:Y:S02]  /*47e0*/  @P2 LDG.E.U16 R26, desc[UR10][R2.64] ;  /* 0x0000000a021a2981 */ /* 0x0000a4000c1e1500 */
[----:B0-----:R-:W-:Y:S02]  /*47f0*/  PRMT R3, RZ, 0x7610, R3 ;  /* 0x00007610ff037816 */ /* 0x001fe40000000003 */
[----:B----4-:R-:W-:Y:S02]  /*4800*/  IADD3 R6, P1, PT, R22, UR4, RZ ;  /* 0x0000000416067c10 */ /* 0x010fe4000ff3e0ff */
[----:B------:R-:W-:Y:S02]  /*4810*/  IADD3 R4, P3, PT, R10, UR4, RZ ;  /* 0x000000040a047c10 */ /* 0x000fe4000ff7e0ff */
[----:B------:R-:W-:Y:S02]  /*4820*/  PRMT R2, RZ, 0x7610, R2 ;  /* 0x00007610ff027816 */ /* 0x000fe40000000002 */
[----:B------:R-:W-:-:S02]  /*4830*/  IADD3.X R5, PT, PT, R11, UR5, RZ, P3, !PT ;  /* 0x000000050b057c10 */ /* 0x000fc40009ffe4ff */
[----:B------:R-:W-:-:S03]  /*4840*/  IADD3.X R7, PT, PT, R23, UR5, RZ, P1, !PT ;  /* 0x0000000517077c10 */ /* 0x000fc60008ffe4ff */
[----:B------:R-:W4:Y:S04]  /*4850*/  @P2 LDG.E.U16 R3, desc[UR10][R4.64] ;  /* 0x0000000a04032981 */ /* 0x000f28000c1e1500 */
[----:B------:R-:W4:Y:S04]  /*4860*/  @P2 LDG.E.U16 R2, desc[UR10][R6.64] ;  /* 0x0000000a06022981 */ /* 0x000f28000c1e1500 */
[----:B--2---:R-:W-:Y:S04]  /*4870*/  STL [R1+0x440], R26 ;  /* 0x0004401a01007387 */ /* 0x004fe80000100800 */
[----:B---3--:R0:W-:Y:S04]  /*4880*/  STL [R1+0x444], R27 ;  /* 0x0004441b01007387 */ /* 0x0081e80000100800 */
[----:B0-----:R-:W2:Y:S04]  /*4890*/  LDL.64 R26, [R1+0x6c0] ;  /* 0x0006c000011a7983 */ /* 0x001ea80000100a00 */
[----:B------:R-:W3:Y:S04]  /*48a0*/  LDL.LU.64 R10, [R1+0xa60] ;  /* 0x000a6000010a7983 */ /* 0x000ee80000300a00 */
[----:B------:R-:W2:Y:S01]  /*48b0*/  LDL.64 R4, [R1+0x1f0] ;  /* 0x0001f00001047983 */ /* 0x000ea20000100a00 */
[----:B------:R-:W-:-:S02]  /*48c0*/  ISETP.GT.AND P1, PT, R0, 0xf, PT ;  /* 0x0000000f0000780c */ /* 0x000fc40003f24270 */
[----:B------:R-:W-:Y:S01]  /*48d0*/  IADD3 RZ, P2, PT, R24, UR4, RZ ;  /* 0x0000000418ff7c10 */ /* 0x000fe2000ff5e0ff */
[----:B------:R-:W3:Y:S01]  /*48e0*/  LDL.64 R22, [R1+0x208] ;  /* 0x0002080001167983 */ /* 0x000ee20000100a00 */
[----:B------:R-:W-:-:S03]  /*48f0*/  PRMT R18, RZ, 0x7610, R18 ;  /* 0x00007610ff127816 */ /* 0x000fc60000000012 */
[----:B----4-:R0:W-:Y:S04]  /*4900*/  STL [R1+0x438], R2 ;  /* 0x0004380201007387 */ /* 0x0101e80000100800 */
[----:B------:R1:W-:Y:S01]  /*4910*/  STL [R1+0x43c], R3 ;  /* 0x00043c0301007387 */ /* 0x0003e20000100800 */
[----:B------:R-:W-:Y:S02]  /*4920*/  PRMT R19, RZ, 0x7610, R19 ;  /* 0x00007610ff137816 */ /* 0x000fe40000000013 */
[C---:B--2---:R-:W-:Y:S01]  /*4930*/  IADD3 RZ, P3, PT, R4.reuse, UR4, RZ ;  /* 0x0000000404ff7c10 */ /* 0x044fe2000ff7e0ff */
[----:B0-----:R-:W-:Y:S02]  /*4940*/  VIADD R2, R4, UR4 ;  /* 0x0000000404027c36 */ /* 0x001fe40008000000 */
[----:B------:R-:W-:Y:S01]  /*4950*/  VIADD R4, R24, UR4 ;  /* 0x0000000418047c36 */ /* 0x000fe20008000000 */
[----:B-1----:R-:W-:-:S02]  /*4960*/  IADD3.X R3, PT, PT, R5, UR5, RZ, P3, !PT ;  /* 0x0000000505037c10 */ /* 0x002fc40009ffe4ff */
[----:B------:R-:W-:Y:S02]  /*4970*/  IADD3.X R5, PT, PT, R25, UR5, RZ, P2, !PT ;  /* 0x0000000519057c10 */ /* 0x000fe400097fe4ff */
[----:B------:R-:W2:Y:S04]  /*4980*/  LDL.LU.64 R24, [R1+0xa58] ;  /* 0x000a580001187983 */ /* 0x000ea80000300a00 */
[----:B------:R-:W4:Y:S01]  /*4990*/  @P1 LDG.E.U16 R18, desc[UR10][R4.64] ;  /* 0x0000000a04121981 */ /* 0x000f22000c1e1500 */
[----:B------:R-:W-:-:S03]  /*49a0*/  IADD3 R6, P3, PT, R26, UR4, RZ ;  /* 0x000000041a067c10 */ /* 0x000fc6000ff7e0ff */
[----:B------:R0:W2:Y:S04]  /*49b0*/  @P1 LDG.E.U16 R19, desc[UR10][R2.64] ;  /* 0x0000000a02131981 */ /* 0x0000a8000c1e1500 */
[----:B------:R-:W2:Y:S01]  /*49c0*/  LDL.64 R4, [R1+0x200] ;  /* 0x0002000001047983 */ /* 0x000ea20000100a00 */
[----:B------:R-:W-:-:S03]  /*49d0*/  IADD3.X R7, PT, PT, R27, UR5, RZ, P3, !PT ;  /* 0x000000051b077c10 */ /* 0x000fc60009ffe4ff */
[----:B------:R-:W2:Y:S01]  /*49e0*/  LDL.64 R26, [R1+0x210] ;  /* 0x00021000011a7983 */ /* 0x000ea20000100a00 */
[----:B------:R-:W-:Y:S02]  /*49f0*/  PRMT R20, RZ, 0x7610, R20 ;  /* 0x00007610ff147816 */ /* 0x000fe40000000014 */
[----:B------:R-:W-:Y:S02]  /*4a00*/  PRMT R21, RZ, 0x7610, R21 ;  /* 0x00007610ff157816 */ /* 0x000fe40000000015 */
[----:B---3--:R-:W-:Y:S02]  /*4a10*/  IADD3 RZ, P3, PT, R22, UR4, RZ ;  /* 0x0000000416ff7c10 */ /* 0x008fe4000ff7e0ff */
[----:B------:R-:W-:Y:S02]  /*4a20*/  ISETP.GT.AND P2, PT, R0, 0x10, PT ;  /* 0x000000100000780c */ /* 0x000fe40003f44270 */
[----:B------:R-:W3:Y:S04]  /*4a30*/  @P1 LDG.E.U16 R21, desc[UR10][R6.64] ;  /* 0x0000000a06151981 */ /* 0x000ee8000c1e1500 */
[----:B----4-:R-:W-:Y:S01]  /*4a40*/  STL [R1+0x430], R18 ;  /* 0x0004301201007387 */ /* 0x010fe20000100800 */
[C---:B--2---:R-:W-:Y:S01]  /*4a50*/  IADD3 RZ, P4, PT, R4.reuse, UR4, RZ ;  /* 0x0000000404ff7c10 */ /* 0x044fe2000ff9e0ff */
[----:B0-----:R-:W-:-:S03]  /*4a60*/  VIADD R2, R4, UR4 ;  /* 0x0000000404027c36 */ /* 0x001fc60008000000 */
[----:B------:R-:W-:Y:S01]  /*4a70*/  IADD3.X R3, PT, PT, R5, UR5, RZ, P4, !PT ;  /* 0x0000000505037c10 */ /* 0x000fe2000a7fe4ff */
[----:B------:R0:W-:Y:S01]  /*4a80*/  STL [R1+0x434], R19 ;  /* 0x0004341301007387 */ /* 0x0001e20000100800 */
[----:B------:R-:W-:-:S03]  /*4a90*/  VIADD R4, R22, UR4 ;  /* 0x0000000416047c36 */ /* 0x000fc60008000000 */
[----:B------:R1:W2:Y:S01]  /*4aa0*/  @P1 LDG.E.U16 R20, desc[UR10][R2.64] ;  /* 0x0000000a02141981 */ /* 0x0002a2000c1e1500 */
[----:B------:R-:W-:Y:S02]  /*4ab0*/  IADD3.X R5, PT, PT, R23, UR5, RZ, P3, !PT ;  /* 0x0000000517057c10 */ /* 0x000fe40009ffe4ff */
[C---:B------:R-:W-:Y:S01]  /*4ac0*/  IADD3 RZ, P3, PT, R26.reuse, UR4, RZ ;  /* 0x000000041aff7c10 */ /* 0x040fe2000ff7e0ff */
[----:B------:R-:W4:Y:S04]  /*4ad0*/  LDL.64 R22, [R1+0x220] ;  /* 0x0002200001167983 */ /* 0x000f280000100a00 */
[----:B0-----:R-:W4:Y:S01]  /*4ae0*/  LDL.64 R18, [R1+0x218] ;  /* 0x0002180001127983 */ /* 0x001f220000100a00 */
[----:B------:R-:W-:Y:S01]  /*4af0*/  PRMT R24, RZ, 0x7610, R24 ;  /* 0x00007610ff187816 */ /* 0x000fe20000000018 */
[----:B-1----:R-:W-:Y:S01]  /*4b00*/  VIADD R2, R26, UR4 ;  /* 0x000000041a027c36 */ /* 0x002fe20008000000 */
[----:B------:R-:W-:-:S02]  /*4b10*/  PRMT R25, RZ, 0x7610, R25 ;  /* 0x00007610ff197816 */ /* 0x000fc40000000019 */
[----:B------:R-:W-:-:S04]  /*4b20*/  IADD3.X R3, PT, PT, R27, UR5, RZ, P3, !PT ;  /* 0x000000051b037c10 */ /* 0x000fc80009ffe4ff */
[----:B------:R0:W4:Y:S04]  /*4b30*/  @P2 LDG.E.U16 R25, desc[UR10][R4.64] ;  /* 0x0000000a04192981 */ /* 0x000128000c1e1500 */
[----:B------:R1:W4:Y:S01]  /*4b40*/  @P2 LDG.E.U16 R24, desc[UR10][R2.64] ;  /* 0x0000000a02182981 */ /* 0x000322000c1e1500 */
[----:B------:R-:W-:Y:S02]  /*4b50*/  PRMT R10, RZ, 0x7610, R10 ;  /* 0x00007610ff0a7816 */ /* 0x000fe4000000000a */
[----:B------:R-:W-:Y:S01]  /*4b60*/  PRMT R11, RZ, 0x7610, R11 ;  /* 0x00007610ff0b7816 */ /* 0x000fe2000000000b */
[----:B--2---:R-:W-:Y:S04]  /*4b70*/  STL [R1+0x428], R20 ;  /* 0x0004281401007387 */ /* 0x004fe80000100800 */
[----:B---3--:R2:W-:Y:S01]  /*4b80*/  STL [R1+0x42c], R21 ;  /* 0x00042c1501007387 */ /* 0x0085e20000100800 */
[----:B----4-:R-:W-:-:S02]  /*4b90*/  IADD3 RZ, P4, PT, R22, UR4, RZ ;  /* 0x0000000416ff7c10 */ /* 0x010fc4000ff9e0ff */
[C---:B------:R-:W-:Y:S01]  /*4ba0*/  IADD3 RZ, P1, PT, R18.reuse, UR4, RZ ;  /* 0x0000000412ff7c10 */ /* 0x040fe2000ff3e0ff */
[----:B0-----:R-:W-:Y:S01]  /*4bb0*/  VIADD R4, R18, UR4 ;  /* 0x0000000412047c36 */ /* 0x001fe20008000000 */
[----:B--2---:R-:W2:Y:S02]  /*4bc0*/  LDL.64 R20, [R1+0x228] ;  /* 0x0002280001147983 */ /* 0x004ea40000100a00 */
[----:B------:R-:W-:Y:S01]  /*4bd0*/  IADD3.X R5, PT, PT, R19, UR5, RZ, P1, !PT ;  /* 0x0000000513057c10 */ /* 0x000fe20008ffe4ff */
[----:B-1----:R-:W-:Y:S01]  /*4be0*/  VIADD R2, R22, UR4 ;  /* 0x0000000416027c36 */ /* 0x002fe20008000000 */
[----:B------:R-:W3:Y:S01]  /*4bf0*/  LDL.LU.64 R26, [R1+0xa50] ;  /* 0x000a5000011a7983 */ /* 0x000ee20000300a00 */
[----:B------:R-:W-:-:S03]  /*4c00*/  IADD3.X R3, PT, PT, R23, UR5, RZ, P4, !PT ;  /* 0x0000000517037c10 */ /* 0x000fc6000a7fe4ff */
[----:B------:R-:W4:Y:S04]  /*4c10*/  LDL.64 R18, [R1+0x230] ;  /* 0x0002300001127983 */ /* 0x000f280000100a00 */
[----:B------:R-:W-:Y:S04]  /*4c20*/  STL [R1+0x420], R24 ;  /* 0x0004201801007387 */ /* 0x000fe80000100800 */
[----:B------:R-:W3:Y:S04]  /*4c30*/  @P2 LDG.E.U16 R10, desc[UR10][R2.64] ;  /* 0x0000000a020a2981 */ /* 0x000ee8000c1e1500 */
[----:B------:R0:W-:Y:S04]  /*4c40*/  STL [R1+0x424], R25 ;  /* 0x0004241901007387 */ /* 0x0001e80000100800 */
[----:B------:R1:W3:Y:S04]  /*4c50*/  @P2 LDG.E.U16 R11, desc[UR10][R4.64] ;  /* 0x0000000a040b2981 */ /* 0x0002e8000c1e1500 */
[----:B0-----:R-:W3:Y:S01]  /*4c60*/  LDL.64 R24, [R1+0x238] ;  /* 0x0002380001187983 */ /* 0x001ee20000100a00 */
[----:B------:R-:W-:-:S03]  /*4c70*/  ISETP.GT.AND P1, PT, R0, 0x11, PT ;  /* 0x000000110000780c */ /* 0x000fc60003f24270 */
[----:B------:R-:W3:Y:S01]  /*4c80*/  LDL.LU.64 R22, [R1+0xa48] ;  /* 0x000a480001167983 */ /* 0x000ee20000300a00 */
[C---:B--2---:R-:W-:Y:S01]  /*4c90*/  IADD3 RZ, P3, PT, R20.reuse, UR4, RZ ;  /* 0x0000000414ff7c10 */ /* 0x044fe2000ff7e0ff */
[----:B-1----:R-:W-:-:S03]  /*4ca0*/  VIADD R4, R20, UR4 ;  /* 0x0000000414047c36 */ /* 0x002fc60008000000 */
[----:B------:R-:W-:Y:S02]  /*4cb0*/  IADD3.X R5, PT, PT, R21, UR5, RZ, P3, !PT ;  /* 0x0000000515057c10 */ /* 0x000fe40009ffe4ff */
[----:B------:R-:W2:Y:S01]  /*4cc0*/  LDL.64 R20, [R1+0x240] ;  /* 0x0002400001147983 */ /* 0x000ea20000100a00 */
[C---:B----4-:R-:W-:Y:S01]  /*4cd0*/  IADD3 RZ, P3, PT, R18.reuse, UR4, RZ ;  /* 0x0000000412ff7c10 */ /* 0x050fe2000ff7e0ff */
[----:B------:R-:W-:Y:S01]  /*4ce0*/  VIADD R2, R18, UR4 ;  /* 0x0000000412027c36 */ /* 0x000fe20008000000 */
[----:B---3--:R-:W-:Y:S02]  /*4cf0*/  PRMT R26, RZ, 0x7610, R26 ;  /* 0x00007610ff1a7816 */ /* 0x008fe4000000001a */
[----:B------:R-:W-:Y:S02]  /*4d00*/  PRMT R27, RZ, 0x7610, R27 ;  /* 0x00007610ff1b7816 */ /* 0x000fe4000000001b */
[----:B------:R-:W-:Y:S01]  /*4d10*/  IADD3.X R3, PT, PT, R19, UR5, RZ, P3, !PT ;  /* 0x0000000513037c10 */ /* 0x000fe20009ffe4ff */
[----:B------:R-:W-:Y:S04]  /*4d20*/  STL [R1+0x414], R10 ;  /* 0x0004140a01007387 */ /* 0x000fe80000100800 */
[----:B------:R-:W3:Y:S04]  /*4d30*/  @P1 LDG.E.U16 R26, desc[UR10][R2.64] ;  /* 0x0000000a021a1981 */ /* 0x000ee8000c1e1500 */
[----:B------:R0:W-:Y:S04]  /*4d40*/  STL [R1+0x41c], R11 ;  /* 0x00041c0b01007387 */ /* 0x0001e80000100800 */
[----:B------:R1:W4:Y:S01]  /*4d50*/  @P1 LDG.E.U16 R27, desc[UR10][R4.64] ;  /* 0x0000000a041b1981 */ /* 0x000322000c1e1500 */
[----:B------:R-:W-:-:S03]  /*4d60*/  IADD3 RZ, P2, PT, R24, UR4, RZ ;  /* 0x0000000418ff7c10 */ /* 0x000fc6000ff5e0ff */
[----:B0-----:R-:W4:Y:S04]  /*4d70*/  LDL.64 R10, [R1+0x248] ;  /* 0x00024800010a7983 */ /* 0x001f280000100a00 */
[----:B------:R-:W4:Y:S01]  /*4d80*/  LDL.LU.64 R18, [R1+0xa40] ;  /* 0x000a400001127983 */ /* 0x000f220000300a00 */
[----:B-1----:R-:W-:Y:S01]  /*4d90*/  VIADD R4, R24, UR4 ;  /* 0x0000000418047c36 */ /* 0x002fe20008000000 */
[----:B------:R-:W-:Y:S02]  /*4da0*/  IADD3.X R5, PT, PT, R25, UR5, RZ, P2, !PT ;  /* 0x0000000519057c10 */ /* 0x000fe400097fe4ff */
[----:B------:R-:W4:Y:S01]  /*4db0*/  LDL.64 R24, [R1+0x250] ;  /* 0x0002500001187983 */ /* 0x000f220000100a00 */
[----:B------:R-:W-:Y:S02]  /*4dc0*/  PRMT R22, RZ, 0x7610, R22 ;  /* 0x00007610ff167816 */ /* 0x000fe40000000016 */
[----:B------:R-:W-:-:S02]  /*4dd0*/  PRMT R23, RZ, 0x7610, R23 ;  /* 0x00007610ff177816 */ /* 0x000fc40000000017 */
[----:B------:R-:W-:-:S04]  /*4de0*/  ISETP.GT.AND P2, PT, R0, 0x12, PT ;  /* 0x000000120000780c */ /* 0x000fc80003f44270 */
[----:B------:R0:W4:Y:S01]  /*4df0*/  @P1 LDG.E.U16 R23, desc[UR10][R4.64] ;  /* 0x0000000a04171981 */ /* 0x000122000c1e1500 */
[C---:B--2---:R-:W-:Y:S01]  /*4e00*/  IADD3 RZ, P4, PT, R20.reuse, UR4, RZ ;  /* 0x0000000414ff7c10 */ /* 0x044fe2000ff9e0ff */
[----:B------:R-:W-:-:S03]  /*4e10*/  VIADD R2, R20, UR4 ;  /* 0x0000000414027c36 */ /* 0x000fc60008000000 */
[----:B------:R-:W-:-:S05]  /*4e20*/  IADD3.X R3, PT, PT, R21, UR5, RZ, P4, !PT ;  /* 0x0000000515037c10 */ /* 0x000fca000a7fe4ff */
[----:B------:R1:W2:Y:S04]  /*4e30*/  @P1 LDG.E.U16 R22, desc[UR10][R2.64] ;  /* 0x0000000a02161981 */ /* 0x0002a8000c1e1500 */
[----:B---3--:R-:W-:Y:S04]  /*4e40*/  STL [R1+0x410], R26 ;  /* 0x0004101a01007387 */ /* 0x008fe80000100800 */
[----:B----4-:R3:W-:Y:S01]  /*4e50*/  STL [R1+0x418], R27 ;  /* 0x0004181b01007387 */ /* 0x0107e20000100800 */
[C---:B------:R-:W-:Y:S01]  /*4e60*/  IADD3 RZ, P3, PT, R10.reuse, UR4, RZ ;  /* 0x000000040aff7c10 */ /* 0x040fe2000ff7e0ff */
[----:B0-----:R-:W-:-:S02]  /*4e70*/  VIADD R4, R10, UR4 ;  /* 0x000000040a047c36 */ /* 0x001fc40008000000 */
[----:B---3--:R-:W3:Y:S01]  /*4e80*/  LDL.64 R26, [R1+0x258] ;  /* 0x00025800011a7983 */ /* 0x008ee20000100a00 */
[----:B------:R-:W-:-:S03]  /*4e90*/  IADD3.X R5, PT, PT, R11, UR5, RZ, P3, !PT ;  /* 0x000000050b057c10 */ /* 0x000fc60009ffe4ff */
[----:B------:R-:W4:Y:S01]  /*4ea0*/  LDL.LU.64 R20, [R1+0xa38] ;  /* 0x000a380001147983 */ /* 0x000f220000300a00 */
[----:B------:R-:W-:-:S03]  /*4eb0*/  IADD3 RZ, P3, PT, R24, UR4, RZ ;  /* 0x0000000418ff7c10 */ /* 0x000fc6000ff7e0ff */
[----:B------:R-:W4:Y:S01]  /*4ec0*/  LDL.64 R10, [R1+0x260] ;  /* 0x00026000010a7983 */ /* 0x000f220000100a00 */
[----:B------:R-:W-:Y:S01]  /*4ed0*/  PRMT R18, RZ, 0x7610, R18 ;  /* 0x00007610ff127816 */ /* 0x000fe20000000012 */
[----:B-1----:R-:W-:Y:S01]  /*4ee0*/  VIADD R2, R24, UR4 ;  /* 0x0000000418027c36 */ /* 0x002fe20008000000 */
[----:B------:R-:W-:Y:S02]  /*4ef0*/  PRMT R19, RZ, 0x7610, R19 ;  /* 0x00007610ff137816 */ /* 0x000fe40000000013 */
[----:B------:R-:W-:-:S04]  /*4f00*/  IADD3.X R3, PT, PT, R25, UR5, RZ, P3, !PT ;  /* 0x0000000519037c10 */ /* 0x000fc80009ffe4ff */
[----:B------:R0:W4:Y:S04]  /*4f10*/  @P2 LDG.E.U16 R19, desc[UR10][R4.64] ;  /* 0x0000000a04132981 */ /* 0x000128000c1e1500 */
[----:B------:R1:W4:Y:S04]  /*4f20*/  @P2 LDG.E.U16 R18, desc[UR10][R2.64] ;  /* 0x0000000a02122981 */ /* 0x000328000c1e1500 */
[----:B--2---:R-:W-:Y:S04]  /*4f30*/  STL [R1+0x404], R22 ;  /* 0x0004041601007387 */ /* 0x004fe80000100800 */
[----:B------:R2:W-:Y:S04]  /*4f40*/  STL [R1+0x40c], R23 ;  /* 0x00040c1701007387 */ /* 0x0005e80000100800 */
[----:B--2---:R-:W2:Y:S04]  /*4f50*/  LDL.64 R22, [R1+0x268] ;  /* 0x0002680001167983 */ /* 0x004ea80000100a00 */
[----:B------:R-:W2:Y:S01]  /*4f60*/  LDL.LU.64 R24, [R1+0xa30] ;  /* 0x000a300001187983 */ /* 0x000ea20000300a00 */
[C---:B---3--:R-:W-:Y:S01]  /*4f70*/  IADD3 RZ, P1, PT, R26.reuse, UR4, RZ ;  /* 0x000000041aff7c10 */ /* 0x048fe2000ff3e0ff */
[----:B0-----:R-:W-:-:S03]  /*4f80*/  VIADD R4, R26, UR4 ;  /* 0x000000041a047c36 */ /* 0x001fc60008000000 */
[----:B------:R-:W-:Y:S02]  /*4f90*/  IADD3.X R5, PT, PT, R27, UR5, RZ, P1, !PT ;  /* 0x000000051b057c10 */ /* 0x000fe40008ffe4ff */
[----:B------:R-:W3:Y:S01]  /*4fa0*/  LDL.64 R26, [R1+0x270] ;  /* 0x00027000011a7983 */ /* 0x000ee20000100a00 */
[C---:B----4-:R-:W-:Y:S01]  /*4fb0*/  IADD3 RZ, P4, PT, R10.reuse, UR4, RZ ;  /* 0x000000040aff7c10 */ /* 0x050fe2000ff9e0ff */
[----:B-1----:R-:W-:Y:S01]  /*4fc0*/  VIADD R2, R10, UR4 ;  /* 0x000000040a027c36 */ /* 0x002fe20008000000 */
[----:B------:R-:W-:Y:S02]  /*4fd0*/  PRMT R20, RZ, 0x7610, R20 ;  /* 0x00007610ff147816 */ /* 0x000fe40000000014 */
[----:B------:R-:W-:Y:S02]  /*4fe0*/  PRMT R21, RZ, 0x7610, R21 ;  /* 0x00007610ff157816 */ /* 0x000fe40000000015 */
[----:B------:R-:W-:-:S04]  /*4ff0*/  IADD3.X R3, PT, PT, R11, UR5, RZ, P4, !PT ;  /* 0x000000050b037c10 */ /* 0x000fc8000a7fe4ff */
[----:B------:R0:W4:Y:S04]  /*5000*/  @P2 LDG.E.U16 R21, desc[UR10][R4.64] ;  /* 0x0000000a04152981 */ /* 0x000128000c1e1500 */
[----:B------:R-:W-:Y:S04]  /*5010*/  STL [R1+0x400], R18 ;  /* 0x0004001201007387 */ /* 0x000fe80000100800 */
[----:B------:R1:W4:Y:S04]  /*5020*/  @P2 LDG.E.U16 R20, desc[UR10][R2.64] ;  /* 0x0000000a02142981 */ /* 0x000328000c1e1500 */
[----:B------:R0:W-:Y:S04]  /*5030*/  STL [R1+0x408], R19 ;  /* 0x0004081301007387 */ /* 0x0001e80000100800 */
[----:B0-----:R-:W4:Y:S01]  /*5040*/  LDL.64 R18, [R1+0x278] ;  /* 0x0002780001127983 */ /* 0x001f220000100a00 */
[----:B------:R-:W-:-:S03]  /*5050*/  ISETP.GT.AND P1, PT, R0, 0x13, PT ;  /* 0x000000130000780c */ /* 0x000fc60003f24270 */
[----:B------:R-:W4:Y:S01]  /*5060*/  LDL.LU.64 R10, [R1+0xa28] ;  /* 0x000a2800010a7983 */ /* 0x000f220000300a00 */
[C---:B--2---:R-:W-:Y:S01]  /*5070*/  IADD3 RZ, P3, PT, R22.reuse, UR4, RZ ;  /* 0x0000000416ff7c10 */ /* 0x044fe2000ff7e0ff */
[----:B------:R-:W-:-:S03]  /*5080*/  VIADD R4, R22, UR4 ;  /* 0x0000000416047c36 */ /* 0x000fc60008000000 */
[----:B------:R-:W-:Y:S02]  /*5090*/  IADD3.X R5, PT, PT, R23, UR5, RZ, P3, !PT ;  /* 0x0000000517057c10 */ /* 0x000fe40009ffe4ff */
[----:B------:R-:W2:Y:S01]  /*50a0*/  LDL.64 R22, [R1+0x280] ;  /* 0x0002800001167983 */ /* 0x000ea20000100a00 */
[----:B------:R-:W-:Y:S02]  /*50b0*/  PRMT R24, RZ, 0x7610, R24 ;  /* 0x00007610ff187816 */ /* 0x000fe40000000018 */
[----:B------:R-:W-:Y:S02]  /*50c0*/  PRMT R25, RZ, 0x7610, R25 ;  /* 0x00007610ff197816 */ /* 0x000fe40000000019 */
[C---:B---3--:R-:W-:Y:S01]  /*50d0*/  IADD3 RZ, P3, PT, R26.reuse, UR4, RZ ;  /* 0x000000041aff7c10 */ /* 0x048fe2000ff7e0ff */
[----:B-1----:R-:W-:-:S03]  /*50e0*/  VIADD R2, R26, UR4 ;  /* 0x000000041a027c36 */ /* 0x002fc60008000000 */
[----:B------:R0:W3:Y:S01]  /*50f0*/  @P1 LDG.E.U16 R25, desc[UR10][R4.64] ;  /* 0x0000000a04191981 */ /* 0x0000e2000c1e1500 */
[----:B------:R-:W-:-:S05]  /*5100*/  IADD3.X R3, PT, PT, R27, UR5, RZ, P3, !PT ;  /* 0x000000051b037c10 */ /* 0x000fca0009ffe4ff */
[----:B------:R1:W3:Y:S04]  /*5110*/  @P1 LDG.E.U16 R24, desc[UR10][R2.64] ;  /* 0x0000000a02181981 */ /* 0x0002e8000c1e1500 */
[----:B----4-:R-:W-:Y:S04]  /*5120*/  STL [R1+0x3f4], R20 ;  /* 0x0003f41401007387 */ /* 0x010fe80000100800 */
[----:B------:R4:W-:Y:S04]  /*5130*/  STL [R1+0x3fc], R21 ;  /* 0x0003fc1501007387 */ /* 0x0009e80000100800 */
[----:B----4-:R-:W4:Y:S01]  /*5140*/  LDL.64 R20, [R1+0x288] ;  /* 0x0002880001147983 */ /* 0x010f220000100a00 */
[C---:B------:R-:W-:Y:S01]  /*5150*/  IADD3 RZ, P2, PT, R18.reuse, UR4, RZ ;  /* 0x0000000412ff7c10 */ /* 0x040fe2000ff5e0ff */
[----:B0-----:R-:W-:-:S02]  /*5160*/  VIADD R4, R18, UR4 ;  /* 0x0000000412047c36 */ /* 0x001fc40008000000 */
[----:B------:R-:W4:Y:S01]  /*5170*/  LDL.LU.64 R26, [R1+0xa20] ;  /* 0x000a2000011a7983 */ /* 0x000f220000300a00 */
[----:B------:R-:W-:-:S03]  /*5180*/  IADD3.X R5, PT, PT, R19, UR5, RZ, P2, !PT ;  /* 0x0000000513057c10 */ /* 0x000fc600097fe4ff */
[----:B------:R-:W4:Y:S01]  /*5190*/  LDL.64 R18, [R1+0x290] ;  /* 0x0002900001127983 */ /* 0x000f220000100a00 */
[----:B------:R-:W-:Y:S02]  /*51a0*/  PRMT R10, RZ, 0x7610, R10 ;  /* 0x00007610ff0a7816 */ /* 0x000fe4000000000a */
[----:B------:R-:W-:Y:S02]  /*51b0*/  PRMT R11, RZ, 0x7610, R11 ;  /* 0x00007610ff0b7816 */ /* 0x000fe4000000000b */
[----:B------:R-:W-:-:S04]  /*51c0*/  ISETP.GT.AND P2, PT, R0, 0x14, PT ;  /* 0x000000140000780c */ /* 0x000fc80003f44270 */
[----:B------:R0:W4:Y:S01]  /*51d0*/  @P1 LDG.E.U16 R11, desc[UR10][R4.64] ;  /* 0x0000000a040b1981 */ /* 0x000122000c1e1500 */
[C---:B--2---:R-:W-:Y:S01]  /*51e0*/  IADD3 RZ, P4, PT, R22.reuse, UR4, RZ ;  /* 0x0000000416ff7c10 */ /* 0x044fe2000ff9e0ff */
[----:B-1----:R-:W-:-:S03]  /*51f0*/  VIADD R2, R22, UR4 ;  /* 0x0000000416027c36 */ /* 0x002fc60008000000 */
[----:B------:R-:W-:-:S05]  /*5200*/  IADD3.X R3, PT, PT, R23, UR5, RZ, P4, !PT ;  /* 0x0000000517037c10 */ /* 0x000fca000a7fe4ff */
[----:B------:R1:W2:Y:S04]  /*5210*/  @P1 LDG.E.U16 R10, desc[UR10][R2.64] ;  /* 0x0000000a020a1981 */ /* 0x0002a8000c1e1500 */
[----:B---3--:R-:W-:Y:S04]  /*5220*/  STL [R1+0x3f0], R24 ;  /* 0x0003f01801007387 */ /* 0x008fe80000100800 */
[----:B------:R3:W-:Y:S04]  /*5230*/  STL [R1+0x3f8], R25 ;  /* 0x0003f81901007387 */ /* 0x0007e80000100800 */
[----:B---3--:R-:W3:Y:S04]  /*5240*/  LDL.64 R24, [R1+0x298] ;  /* 0x0002980001187983 */ /* 0x008ee80000100a00 */
[----:B------:R-:W3:Y:S01]  /*5250*/  LDL.LU.64 R22, [R1+0xa18] ;  /* 0x000a180001167983 */ /* 0x000ee20000300a00 */
[C---:B----4-:R-:W-:Y:S01]  /*5260*/  IADD3 RZ, P3, PT, R20.reuse, UR4, RZ ;  /* 0x0000000414ff7c10 */ /* 0x050fe2000ff7e0ff */
[----:B0-----:R-:W-:-:S03]  /*5270*/  VIADD R4, R20, UR4 ;  /* 0x0000000414047c36 */ /* 0x001fc60008000000 */
[----:B------:R-:W-:Y:S02]  /*5280*/  IADD3.X R5, PT, PT, R21, UR5, RZ, P3, !PT ;  /* 0x0000000515057c10 */ /* 0x000fe40009ffe4ff */
[----:B------:R-:W4:Y:S01]  /*5290*/  LDL.64 R20, [R1+0x2a0] ;  /* 0x0002a00001147983 */ /* 0x000f220000100a00 */
[C---:B------:R-:W-:Y:S01]  /*52a0*/  IADD3 RZ, P3, PT, R18.reuse, UR4, RZ ;  /* 0x0000000412ff7c10 */ /* 0x040fe2000ff7e0ff */
[----:B-1----:R-:W-:Y:S01]  /*52b0*/  VIADD R2, R18, UR4 ;  /* 0x0000000412027c36 */ /* 0x002fe20008000000 */
[----:B------:R-:W-:Y:S02]  /*52c0*/  PRMT R26, RZ, 0x7610, R26 ;  /* 0x00007610ff1a7816 */ /* 0x000fe4000000001a */
        /* <DEDUP_REMOVED lines=12> */
[----:B------:R-:W-:Y:S02]  /*5390*/  PRMT R22, RZ, 0x7610, R22 ;  /* 0x00007610ff167816 */ /* 0x000fe40000000016 */
[----:B------:R-:W-:-:S06]  /*53a0*/  PRMT R23, RZ, 0x7610, R23 ;  /* 0x00007610ff177816 */ /* 0x000fcc0000000017 */
[----:B------:R0:W3:Y:S01]  /*53b0*/  @P2 LDG.E.U16 R23, desc[UR10][R4.64] ;  /* 0x0000000a04172981 */ /* 0x0000e2000c1e1500 */
[C---:B----4-:R-:W-:Y:S01]  /*53c0*/  IADD3 RZ, P4, PT, R20.reuse, UR4, RZ ;  /* 0x0000000414ff7c10 */ /* 0x050fe2000ff9e0ff */
[----:B-1----:R-:W-:-:S03]  /*53d0*/  VIADD R2, R20, UR4 ;  /* 0x0000000414027c36 */ /* 0x002fc60008000000 */
[----:B------:R-:W-:-:S05]  /*53e0*/  IADD3.X R3, PT, PT, R21, UR5, RZ, P4, !PT ;  /* 0x0000000515037c10 */ /* 0x000fca000a7fe4ff */
[----:B------:R1:W4:Y:S04]  /*53f0*/  @P2 LDG.E.U16 R22, desc[UR10][R2.64] ;  /* 0x0000000a02162981 */ /* 0x000328000c1e1500 */
[----:B------:R-:W-:Y:S04]  /*5400*/  STL [R1+0x14c], R26 ;  /* 0x00014c1a01007387 */ /* 0x000fe80000100800 */
[----:B------:R0:W-:Y:S04]  /*5410*/  STL [R1+0x1e4], R27 ;  /* 0x0001e41b01007387 */ /* 0x0001e80000100800 */
[----:B0-----:R-:W4:Y:S01]  /*5420*/  LDL.64 R26, [R1+0x2b8] ;  /* 0x0002b800011a7983 */ /* 0x001f220000100a00 */
[----:B------:R-:W-:-:S03]  /*5430*/  ISETP.GT.AND P1, PT, R0, 0x15, PT ;  /* 0x000000150000780c */ /* 0x000fc60003f24270 */
[----:B------:R-:W4:Y:S01]  /*5440*/  LDL.LU.64 R20, [R1+0xa08] ;  /* 0x000a080001147983 */ /* 0x000f220000300a00 */
[----:B--2---:R-:W-:-:S04]  /*5450*/  IADD3 RZ, P3, PT, R10, UR4, RZ ;  /* 0x000000040aff7c10 */ /* 0x004fc8000ff7e0ff */
[----:B------:R-:W-:Y:S01]  /*5460*/  IADD3.X R5, PT, PT, R11, UR5, RZ, P3, !PT ;  /* 0x000000050b057c10 */ /* 0x000fe20009ffe4ff */
[----:B------:R-:W-:Y:S01]  /*5470*/  VIADD R4, R10, UR4 ;  /* 0x000000040a047c36 */ /* 0x000fe20008000000 */
[----:B------:R-:W-:Y:S01]  /*5480*/  PRMT R18, RZ, 0x7610, R18 ;  /* 0x00007610ff127816 */ /* 0x000fe20000000012 */
[----:B------:R-:W2:Y:S01]  /*5490*/  LDL.64 R10, [R1+0x2c0] ;  /* 0x0002c000010a7983 */ /* 0x000ea20000100a00 */
[----:B------:R-:W-:-:S06]  /*54a0*/  PRMT R19, RZ, 0x7610, R19 ;  /* 0x00007610ff137816 */ /* 0x000fcc0000000013 */
[----:B------:R0:W2:Y:S01]  /*54b0*/  @P1 LDG.E.U16 R19, desc[UR10][R4.64] ;  /* 0x0000000a04131981 */ /* 0x0000a2000c1e1500 */
[C---:B---3--:R-:W-:Y:S01]  /*54c0*/  IADD3 RZ, P3, PT, R24.reuse, UR4, RZ ;  /* 0x0000000418ff7c10 */ /* 0x048fe2000ff7e0ff */
[----:B-1----:R-:W-:-:S03]  /*54d0*/  VIADD R2, R24, UR4 ;  /* 0x0000000418027c36 */ /* 0x002fc60008000000 */
[----:B------:R-:W-:-:S05]  /*54e0*/  IADD3.X R3, PT, PT, R25, UR5, RZ, P3, !PT ;  /* 0x0000000519037c10 */ /* 0x000fca0009ffe4ff */
[----:B------:R1:W3:Y:S04]  /*54f0*/  @P1 LDG.E.U16 R18, desc[UR10][R2.64] ;  /* 0x0000000a02121981 */ /* 0x0002e8000c1e1500 */
[----:B----4-:R-:W-:Y:S04]  /*5500*/  STL [R1+0x144], R22 ;  /* 0x0001441601007387 */ /* 0x010fe80000100800 */
[----:B------:R4:W-:Y:S04]  /*5510*/  STL [R1+0x148], R23 ;  /* 0x0001481701007387 */ /* 0x0009e80000100800 */
[----:B----4-:R-:W4:Y:S04]  /*5520*/  LDL.64 R22, [R1+0x2c8] ;  /* 0x0002c80001167983 */ /* 0x010f280000100a00 */
[----:B------:R-:W4:Y:S01]  /*5530*/  LDL.LU.64 R24, [R1+0xa00] ;  /* 0x000a000001187983 */ /* 0x000f220000300a00 */
[C---:B------:R-:W-:Y:S01]  /*5540*/  IADD3 RZ, P2, PT, R26.reuse, UR4, RZ ;  /* 0x000000041aff7c10 */ /* 0x040fe2000ff5e0ff */
[----:B0-----:R-:W-:-:S03]  /*5550*/  VIADD R4, R26, UR4 ;  /* 0x000000041a047c36 */ /* 0x001fc60008000000 */
[----:B------:R-:W-:Y:S02]  /*5560*/  IADD3.X R5, PT, PT, R27, UR5, RZ, P2, !PT ;  /* 0x000000051b057c10 */ /* 0x000fe400097fe4ff */
[----:B------:R-:W4:Y:S01]  /*5570*/  LDL.64 R26, [R1+0x2d0] ;  /* 0x0002d000011a7983 */ /* 0x000f220000100a00 */
[----:B------:R-:W-:Y:S02]  /*5580*/  PRMT R21, RZ, 0x7610, R21 ;  /* 0x00007610ff157816 */ /* 0x000fe40000000015 */
[----:B------:R-:W-:Y:S02]  /*5590*/  PRMT R20, RZ, 0x7610, R20 ;  /* 0x00007610ff147816 */ /* 0x000fe40000000014 */
[----:B------:R-:W-:Y:S02]  /*55a0*/  ISETP.GT.AND P2, PT, R0, 0x16, PT ;  /* 0x000000160000780c */ /* 0x000fe40003f44270 */
        /* <DEDUP_REMOVED lines=13> */
[----:B------:R-:W-:Y:S02]  /*5680*/  PRMT R24, RZ, 0x7610, R24 ;  /* 0x00007610ff187816 */ /* 0x000fe40000000018 */
[----:B------:R-:W-:Y:S02]  /*5690*/  PRMT R25, RZ, 0x7610, R25 ;  /* 0x00007610ff197816 */ /* 0x000fe40000000019 */
[C---:B------:R-:W-:Y:S01]  /*56a0*/  IADD3 RZ, P3, PT, R26.reuse, UR4, RZ ;  /* 0x000000041aff7c10 */ /* 0x040fe2000ff7e0ff */
[----:B-1----:R-:W-:-:S03]  /*56b0*/  VIADD R2, R26, UR4 ;  /* 0x000000041a027c36 */ /* 0x002fc60008000000 */
[----:B------:R0:W4:Y:S01]  /*56c0*/  @P2 LDG.E.U16 R25, desc[UR10][R4.64] ;  /* 0x0000000a04192981 */ /* 0x000122000c1e1500 */
[----:B------:R-:W-:-:S05]  /*56d0*/  IADD3.X R3, PT, PT, R27, UR5, RZ, P3, !PT ;  /* 0x000000051b037c10 */ /* 0x000fca0009ffe4ff */
[----:B------:R1:W4:Y:S04]  /*56e0*/  @P2 LDG.E.U16 R24, desc[UR10][R2.64] ;  /* 0x0000000a02182981 */ /* 0x000328000c1e1500 */
[----:B--2---:R-:W-:Y:S04]  /*56f0*/  STL [R1+0x124], R20 ;  /* 0x0001241401007387 */ /* 0x004fe80000100800 */
[----:B------:R2:W-:Y:S04]  /*5700*/  STL [R1+0x128], R21 ;  /* 0x0001281501007387 */ /* 0x0005e80000100800 */
[----:B--2---:R-:W2:Y:S04]  /*5710*/  LDL.64 R20, [R1+0x2e8] ;  /* 0x0002e80001147983 */ /* 0x004ea80000100a00 */
[----:B------:R-:W2:Y:S01]  /*5720*/  LDL.LU.64 R26, [R1+0x9f0] ;  /* 0x0009f000011a7983 */ /* 0x000ea20000300a00 */
[C---:B---3--:R-:W-:Y:S01]  /*5730*/  IADD3 RZ, P1, PT, R18.reuse, UR4, RZ ;  /* 0x0000000412ff7c10 */ /* 0x048fe2000ff3e0ff */
[----:B0-----:R-:W-:Y:S01]  /*5740*/  VIADD R4, R18, UR4 ;  /* 0x0000000412047c36 */ /* 0x001fe20008000000 */
[----:B------:R-:W-:-:S02]  /*5750*/  PRMT R10, RZ, 0x7610, R10 ;  /* 0x00007610ff0a7816 */ /* 0x000fc4000000000a */
[----:B------:R-:W-:Y:S02]  /*5760*/  PRMT R11, RZ, 0x7610, R11 ;  /* 0x00007610ff0b7816 */ /* 0x000fe4000000000b */
[----:B------:R-:W-:Y:S02]  /*5770*/  IADD3.X R5, PT, PT, R19, UR5, RZ, P1, !PT ;  /* 0x0000000513057c10 */ /* 0x000fe40008ffe4ff */
[----:B------:R-:W3:Y:S04]  /*5780*/  LDL.64 R18, [R1+0x2f0] ;  /* 0x0002f00001127983 */ /* 0x000ee80000100a00 */
        /* <DEDUP_REMOVED lines=15> */
[----:B------:R-:W-:-:S04]  /*5880*/  PRMT R26, RZ, 0x7610, R26 ;  /* 0x00007610ff1a7816 */ /* 0x000fc8000000001a */
        /* <DEDUP_REMOVED lines=25> */
[----:B----4-:R-:W-:-:S04]  /*5a20*/  IADD3 RZ, P3, PT, R10, UR4, RZ ;  /* 0x000000040aff7c10 */ /* 0x010fc8000ff7e0ff */
[----:B0-----:R-:W-:Y:S02]  /*5a30*/  IADD3.X R5, PT, PT, R11, UR5, RZ, P3, !PT ;  /* 0x000000050b057c10 */ /* 0x001fe40009ffe4ff */
[----:B------:R-:W-:Y:S01]  /*5a40*/  PRMT R18, RZ, 0x7610, R18 ;  /* 0x00007610ff127816 */ /* 0x000fe20000000012 */
[----:B------:R-:W-:Y:S01]  /*5a50*/  VIADD R4, R10, UR4 ;  /* 0x000000040a047c36 */ /* 0x000fe20008000000 */
[----:B------:R-:W-:Y:S01]  /*5a60*/  PRMT R19, RZ, 0x7610, R19 ;  /* 0x00007610ff137816 */ /* 0x000fe20000000013 */
[----:B------:R-:W4:Y:S01]  /*5a70*/  LDL.64 R10, [R1+0x320] ;  /* 0x00032000010a7983 */ /* 0x000f220000100a00 */
        /* <DEDUP_REMOVED lines=22> */
[----:B0-----:R-:W4:Y:S04]  /*5be0*/  LDL.64 R18, [R1+0x338] ;  /* 0x0003380001127983 */ /* 0x001f280000100a00 */
[----:B------:R-:W4:Y:S01]  /*5bf0*/  LDL.LU.64 R10, [R1+0x9c8] ;  /* 0x0009c800010a7983 */ /* 0x000f220000300a00 */
[----:B------:R-:W-:-:S02]  /*5c00*/  ISETP.GT.AND P1, PT, R0, 0x19, PT ;  /* 0x000000190000780c */ /* 0x000fc40003f24270 */
[C---:B--2---:R-:W-:Y:S01]  /*5c10*/  IADD3 RZ, P3, PT, R22.reuse, UR4, RZ ;  /* 0x0000000416ff7c10 */ /* 0x044fe2000ff7e0ff */
[----:B------:R-:W-:-:S03]  /*5c20*/  VIADD R4, R22, UR4 ;  /* 0x0000000416047c36 */ /* 0x000fc60008000000 */
[----:B------:R-:W-:Y:S02]  /*5c30*/  IADD3.X R5, PT, PT, R23, UR5, RZ, P3, !PT ;  /* 0x0000000517057c10 */ /* 0x000fe40009ffe4ff */
[----:B------:R-:W-:Y:S01]  /*5c40*/  PRMT R25, RZ, 0x7610, R25 ;  /* 0x00007610ff197816 */ /* 0x000fe20000000019 */
[----:B------:R-:W2:Y:S01]  /*5c50*/  LDL.64 R22, [R1+0x340] ;  /* 0x0003400001167983 */ /* 0x000ea20000100a00 */
        /* <DEDUP_REMOVED lines=8> */
[----:B------:R-:W3:Y:S04]  /*5ce0*/  LDL.64 R26, [R1+0x350] ;  /* 0x00035000011a7983 */ /* 0x000ee80000100a00 */
[----:B----4-:R-:W4:Y:S01]  /*5cf0*/  LDL.64 R20, [R1+0x348] ;  /* 0x0003480001147983 */ /* 0x010f220000100a00 */
[C---:B------:R-:W-:Y:S01]  /*5d00*/  IADD3 RZ, P2, PT, R18.reuse, UR4, RZ ;  /* 0x0000000412ff7c10 */ /* 0x040fe2000ff5e0ff */
[----:B0-----:R-:W-:Y:S01]  /*5d10*/  VIADD R4, R18, UR4 ;  /* 0x0000000412047c36 */ /* 0x001fe20008000000 */
[----:B------:R-:W-:-:S02]  /*5d20*/  PRMT R10, RZ, 0x7610, R10 ;  /* 0x00007610ff0a7816 */ /* 0x000fc4000000000a */
[----:B------:R-:W-:Y:S02]  /*5d30*/  IADD3.X R5, PT, PT, R19, UR5, RZ, P2, !PT ;  /* 0x0000000513057c10 */ /* 0x000fe400097fe4ff */
[----:B------:R-:W4:Y:S04]  /*5d40*/  LDL.LU.64 R18, [R1+0x9c0] ;  /* 0x0009c00001127983 */ /* 0x000f280000300a00 */
[----:B------:R0:W4:Y:S01]  /*5d50*/  @P1 LDG.E.U16 R10, desc[UR10][R4.64] ;  /* 0x0000000a040a1981 */ /* 0x000122000c1e1500 */
[C---:B--2---:R-:W-:Y:S01]  /*5d60*/  IADD3 RZ, P4, PT, R22.reuse, UR4, RZ ;  /* 0x0000000416ff7c10 */ /* 0x044fe2000ff9e0ff */
[----:B-1----:R-:W-:-:S03]  /*5d70*/  VIADD R2, R22, UR4 ;  /* 0x0000000416027c36 */ /* 0x002fc60008000000 */
[----:B------:R-:W-:Y:S01]  /*5d80*/  IADD3.X R3, PT, PT, R23, UR5, RZ, P4, !PT ;  /* 0x0000000517037c10 */ /* 0x000fe2000a7fe4ff */
[----:B---3--:R-:W-:Y:S04]  /*5d90*/  STL [R1+0x5c], R24 ;  /* 0x00005c1801007387 */ /* 0x008fe80000100800 */
[----:B------:R1:W-:Y:S04]  /*5da0*/  STL [R1+0x64], R25 ;  /* 0x0000641901007387 */ /* 0x0003e80000100800 */
[----:B-1----:R-:W2:Y:S01]  /*5db0*/  LDL.64 R24, [R1+0x358] ;  /* 0x0003580001187983 */ /* 0x002ea20000100a00 */
[C---:B----4-:R-:W-:Y:S01]  /*5dc0*/  IADD3 RZ, P3, PT, R20.reuse, UR4, RZ ;  /* 0x0000000414ff7c10 */ /* 0x050fe2000ff7e0ff */
[----:B0-----:R-:W-:-:S03]  /*5dd0*/  VIADD R4, R20, UR4 ;  /* 0x0000000414047c36 */ /* 0x001fc60008000000 */
[----:B------:R-:W-:Y:S01]  /*5de0*/  IADD3.X R5, PT, PT, R21, UR5, RZ, P3, !PT ;  /* 0x0000000515057c10 */ /* 0x000fe20009ffe4ff */
[----:B------:R0:W-:Y:S04]  /*5df0*/  STL [R1+0x58], R10 ;  /* 0x0000580a01007387 */ /* 0x0001e80000100800 */
[----:B0-----:R-:W3:Y:S04]  /*5e00*/  LDL.LU R10, [R1+0x9b8] ;  /* 0x0009b800010a7983 */ /* 0x001ee80000300800 */
[----:B------:R-:W4:Y:S04]  /*5e10*/  LDL.64 R22, [R1+0x360] ;  /* 0x0003600001167983 */ /* 0x000f280000100a00 */
[----:B------:R-:W3:Y:S01]  /*5e20*/  LDL.LU.64 R20, [R1+0x9b0] ;  /* 0x0009b00001147983 */ /* 0x000ee20000300a00 */
[----:B------:R-:W-:-:S02]  /*5e30*/  ISETP.GT.AND P2, PT, R0, 0x1a, PT ;  /* 0x0000001a0000780c */ /* 0x000fc40003f44270 */
[----:B------:R-:W-:Y:S02]  /*5e40*/  PRMT R15, RZ, 0x7610, R15 ;  /* 0x00007610ff0f7816 */ /* 0x000fe4000000000f */
[----:B------:R-:W-:Y:S02]  /*5e50*/  PRMT R11, RZ, 0x7610, R11 ;  /* 0x00007610ff0b7816 */ /* 0x000fe4000000000b */
[----:B------:R-:W-:-:S04]  /*5e60*/  IADD3 RZ, P3, PT, R26, UR4, RZ ;  /* 0x000000041aff7c10 */ /* 0x000fc8000ff7e0ff */
[----:B------:R-:W4:Y:S04]  /*5e70*/  @P1 LDG.E.U16 R11, desc[UR10][R2.64] ;  /* 0x0000000a020b1981 */ /* 0x000f28000c1e1500 */
[----:B------:R0:W4:Y:S02]  /*5e80*/  @P2 LDG.E.U16 R15, desc[UR10][R4.64] ;  /* 0x0000000a040f2981 */ /* 0x000124000c1e1500 */
[----:B0-----:R-:W-:Y:S02]  /*5e90*/  IMAD.MOV.U32 R5, RZ, RZ, R27 ;  /* 0x000000ffff057224 */ /* 0x001fe400078e001b */
[----:B------:R-:W-:-:S03]  /*5ea0*/  IMAD.MOV.U32 R4, RZ, RZ, R26 ;  /* 0x000000ffff047224 */ /* 0x000fc600078e001a */
[----:B------:R-:W-:Y:S01]  /*5eb0*/  IADD3.X R3, PT, PT, R5, UR5, RZ, P3, !PT ;  /* 0x0000000505037c10 */ /* 0x000fe20009ffe4ff */
[----:B------:R-:W-:Y:S01]  /*5ec0*/  VIADD R2, R4, UR4 ;  /* 0x0000000404027c36 */ /* 0x000fe20008000000 */
[C---:B--2---:R-:W-:Y:S01]  /*5ed0*/  IADD3 RZ, P1, PT, R24.reuse, UR4, RZ ;  /* 0x0000000418ff7c10 */ /* 0x044fe2000ff3e0ff */
[----:B------:R-:W-:-:S03]  /*5ee0*/  VIADD R4, R24, UR4 ;  /* 0x0000000418047c36 */ /* 0x000fc60008000000 */
[----:B------:R-:W-:Y:S02]  /*5ef0*/  IADD3.X R5, PT, PT, R25, UR5, RZ, P1, !PT ;  /* 0x0000000519057c10 */ /* 0x000fe40008ffe4ff */
[----:B---3--:R-:W-:Y:S02]  /*5f00*/  PRMT R20, RZ, 0x7610, R20 ;  /* 0x00007610ff147816 */ /* 0x008fe40000000014 */
[----:B------:R-:W-:-:S04]  /*5f10*/  PRMT R21, RZ, 0x7610, R21 ;  /* 0x00007610ff157816 */ /* 0x000fc80000000015 */
[----:B------:R-:W2:Y:S04]  /*5f20*/  @P2 LDG.E.U16 R20, desc[UR10][R4.64] ;  /* 0x0000000a04142981 */ /* 0x000ea8000c1e1500 */
[----:B------:R0:W3:Y:S04]  /*5f30*/  @P2 LDG.E.U16 R21, desc[UR10][R2.64] ;  /* 0x0000000a02152981 */ /* 0x0000e8000c1e1500 */
[----:B----4-:R1:W-:Y:S01]  /*5f40*/  STL [R1+0x50], R11 ;  /* 0x0000500b01007387 */ /* 0x0103e20000100800 */
[----:B------:R-:W-:-:S03]  /*5f50*/  IADD3 RZ, P3, PT, R22, UR4, RZ ;  /* 0x0000000416ff7c10 */ /* 0x000fc6000ff7e0ff */
[----:B-1----:R-:W4:Y:S04]  /*5f60*/  LDL.LU R11, [R1+0x9a8] ;  /* 0x0009a800010b7983 */ /* 0x002f280000300800 */
[----:B------:R1:W-:Y:S01]  /*5f70*/  STL [R1+0x54], R15 ;  /* 0x0000540f01007387 */ /* 0x0003e20000100800 */
[----:B0-----:R-:W-:-:S03]  /*5f80*/  VIADD R2, R22, UR4 ;  /* 0x0000000416027c36 */ /* 0x001fc60008000000 */
[----:B-1----:R-:W4:Y:S04]  /*5f90*/  LDL.LU R15, [R1+0x9a4] ;  /* 0x0009a400010f7983 */ /* 0x002f280000300800 */
[----:B------:R-:W4:Y:S04]  /*5fa0*/  LDL.64 R26, [R1+0x368] ;  /* 0x00036800011a7983 */ /* 0x000f280000100a00 */
[----:B------:R-:W4:Y:S04]  /*5fb0*/  LDL.64 R24, [R1+0x370] ;  /* 0x0003700001187983 */ /* 0x000f280000100a00 */
[----:B--2---:R-:W-:Y:S04]  /*5fc0*/  STL [R1+0x38], R20 ;  /* 0x0000381401007387 */ /* 0x004fe80000100800 */
[----:B---3--:R0:W-:Y:S04]  /*5fd0*/  STL [R1+0x3c], R21 ;  /* 0x00003c1501007387 */ /* 0x0081e80000100800 */
[----:B0-----:R-:W2:Y:S04]  /*5fe0*/  LDL.64 R20, [R1+0x378] ;  /* 0x0003780001147983 */ /* 0x001ea80000100a00 */
[----:B------:R-:W3:Y:S01]  /*5ff0*/  LDL.LU R22, [R1+0x9a0] ;  /* 0x0009a00001167983 */ /* 0x000ee20000300800 */
[----:B------:R-:W-:-:S02]  /*6000*/  IADD3.X R3, PT, PT, R23, UR5, RZ, P3, !PT ;  /* 0x0000000517037c10 */ /* 0x000fc40009ffe4ff */
[----:B---3--:R-:W-:-:S06]  /*6010*/  PRMT R22, RZ, 0x7610, R22 ;  /* 0x00007610ff167816 */ /* 0x008fcc0000000016 */
[----:B------:R0:W3:Y:S01]  /*6020*/  @P2 LDG.E.U16 R22, desc[UR10][R2.64] ;  /* 0x0000000a02162981 */ /* 0x0000e2000c1e1500 */
[C---:B----4-:R-:W-:Y:S01]  /*6030*/  IADD3 RZ, P3, PT, R26.reuse, UR4, RZ ;  /* 0x000000041aff7c10 */ /* 0x050fe2000ff7e0ff */
[----:B0-----:R-:W-:-:S03]  /*6040*/  VIADD R2, R26, UR4 ;  /* 0x000000041a027c36 */ /* 0x001fc60008000000 */
[----:B------:R-:W-:Y:S01]  /*6050*/  IADD3.X R3, PT, PT, R27, UR5, RZ, P3, !PT ;  /* 0x000000051b037c10 */ /* 0x000fe20009ffe4ff */
[----:B---3--:R0:W-:Y:S04]  /*6060*/  STL [R1+0x34], R22 ;  /* 0x0000341601007387 */ /* 0x0081e80000100800 */
[----:B0-----:R-:W3:Y:S04]  /*6070*/  LDL.64 R22, [R1+0x380] ;  /* 0x0003800001167983 */ /* 0x001ee80000100a00 */
[----:B------:R-:W4:Y:S01]  /*6080*/  LDL.LU.64 R26, [R1+0x998] ;  /* 0x00099800011a7983 */ /* 0x000f220000300a00 */
[----:B------:R-:W-:-:S02]  /*6090*/  ISETP.GT.AND P1, PT, R0, 0x1b, PT ;  /* 0x0000001b0000780c */ /* 0x000fc40003f24270 */
[----:B------:R-:W-:Y:S02]  /*60a0*/  IADD3 RZ, P2, PT, R24, UR4, RZ ;  /* 0x0000000418ff7c10 */ /* 0x000fe4000ff5e0ff */
[----:B------:R-:W-:Y:S02]  /*60b0*/  PRMT R11, RZ, 0x7610, R11 ;  /* 0x00007610ff0b7816 */ /* 0x000fe4000000000b */
[----:B----4-:R-:W-:-:S07]  /*60c0*/  PRMT R26, RZ, 0x7610, R26 ;  /* 0x00007610ff1a7816 */ /* 0x010fce000000001a */
[----:B------:R0:W4:Y:S02]  /*60d0*/  @P1 LDG.E.U16 R26, desc[UR10][R2.64] ;  /* 0x0000000a021a1981 */ /* 0x000124000c1e1500 */
[----:B0-----:R-:W-:Y:S01]  /*60e0*/  VIADD R2, R24, UR4 ;  /* 0x0000000418027c36 */ /* 0x001fe20008000000 */
[----:B------:R-:W-:-:S05]  /*60f0*/  IADD3.X R3, PT, PT, R25, UR5, RZ, P2, !PT ;  /* 0x0000000519037c10 */ /* 0x000fca00097fe4ff */
[----:B------:R0:W4:Y:S01]  /*6100*/  @P1 LDG.E.U16 R11, desc[UR10][R2.64] ;  /* 0x0000000a020b1981 */ /* 0x000122000c1e1500 */
[C---:B--2---:R-:W-:Y:S02]  /*6110*/  IADD3 RZ, P2, PT, R20.reuse, UR4, RZ ;  /* 0x0000000414ff7c10 */ /* 0x044fe4000ff5e0ff */
[----:B------:R-:W-:Y:S02]  /*6120*/  PRMT R15, RZ, 0x7610, R15 ;  /* 0x00007610ff0f7816 */ /* 0x000fe4000000000f */
[----:B------:R-:W-:Y:S01]  /*6130*/  PRMT R14, RZ, 0x7610, R14 ;  /* 0x00007610ff0e7816 */ /* 0x000fe2000000000e */
[----:B0-----:R-:W-:Y:S01]  /*6140*/  VIADD R2, R20, UR4 ;  /* 0x0000000414027c36 */ /* 0x001fe20008000000 */
[----:B------:R-:W-:Y:S02]  /*6150*/  IADD3.X R3, PT, PT, R21, UR5, RZ, P2, !PT ;  /* 0x0000000515037c10 */ /* 0x000fe400097fe4ff */
[----:B---3--:R-:W-:-:S03]  /*6160*/  IADD3 RZ, P2, PT, R22, UR4, RZ ;  /* 0x0000000416ff7c10 */ /* 0x008fc6000ff5e0ff */
[----:B------:R0:W2:Y:S02]  /*6170*/  @P1 LDG.E.U16 R15, desc[UR10][R2.64] ;  /* 0x0000000a020f1981 */ /* 0x0000a4000c1e1500 */
[----:B0-----:R-:W-:Y:S01]  /*6180*/  VIADD R2, R22, UR4 ;  /* 0x0000000416027c36 */ /* 0x001fe20008000000 */
[----:B------:R-:W-:-:S05]  /*6190*/  IADD3.X R3, PT, PT, R23, UR5, RZ, P2, !PT ;  /* 0x0000000517037c10 */ /* 0x000fca00097fe4ff */
[----:B------:R-:W3:Y:S04]  /*61a0*/  @P1 LDG.E.U16 R14, desc[UR10][R2.64] ;  /* 0x0000000a020e1981 */ /* 0x000ee8000c1e1500 */
[----:B----4-:R0:W-:Y:S04]  /*61b0*/  STL [R1+0x30], R26 ;  /* 0x0000301a01007387 */ /* 0x0101e80000100800 */
[----:B0-----:R-:W4:Y:S04]  /*61c0*/  LDL.LU R26, [R1+0x994] ;  /* 0x00099400011a7983 */ /* 0x001f280000300800 */
[----:B------:R-:W4:Y:S04]  /*61d0*/  LDL.64 R24, [R1+0x388] ;  /* 0x0003880001187983 */ /* 0x000f280000100a00 */
[----:B------:R0:W-:Y:S04]  /*61e0*/  STL [R1+0x2c], R11 ;  /* 0x00002c0b01007387 */ /* 0x0001e80000100800 */
[----:B0-----:R-:W4:Y:S04]  /*61f0*/  LDL.LU R11, [R1+0x990] ;  /* 0x00099000010b7983 */ /* 0x001f280000300800 */
[----:B------:R-:W4:Y:S04]  /*6200*/  LDL.64 R20, [R1+0x390] ;  /* 0x0003900001147983 */ /* 0x000f280000100a00 */
[----:B------:R-:W4:Y:S01]  /*6210*/  LDL.64 R22, [R1+0x398] ;  /* 0x0003980001167983 */ /* 0x000f220000100a00 */
[----:B------:R-:W-:-:S02]  /*6220*/  ISETP.GT.AND P2, PT, R0, 0x1c, PT ;  /* 0x0000001c0000780c */ /* 0x000fc40003f44270 */
[----:B------:R-:W-:Y:S02]  /*6230*/  PRMT R5, RZ, 0x7610, R5 ;  /* 0x00007610ff057816 */ /* 0x000fe40000000005 */
[----:B------:R-:W-:Y:S02]  /*6240*/  PRMT R4, RZ, 0x7610, R4 ;  /* 0x00007610ff047816 */ /* 0x000fe40000000004 */
[----:B------:R-:W-:Y:S01]  /*6250*/  PRMT R10, RZ, 0x7610, R10 ;  /* 0x00007610ff0a7816 */ /* 0x000fe2000000000a */
[----:B---3--:R-:W-:Y:S04]  /*6260*/  STL [R1+0x24], R14 ;  /* 0x0000240e01007387 */ /* 0x008fe80000100800 */
[----:B--2---:R0:W-:Y:S04]  /*6270*/  STL [R1+0x28], R15 ;  /* 0x0000280f01007387 */ /* 0x0041e80000100800 */
[----:B0-----:R-:W2:Y:S01]  /*6280*/  LDL.64 R14, [R1+0x3a0] ;  /* 0x0003a000010e7983 */ /* 0x001ea20000100a00 */
[C---:B----4-:R-:W-:Y:S01]  /*6290*/  IADD3 RZ, P1, PT, R24.reuse, UR4, RZ ;  /* 0x0000000418ff7c10 */ /* 0x050fe2000ff3e0ff */
[----:B------:R-:W-:-:S03]  /*62a0*/  VIADD R2, R24, UR4 ;  /* 0x0000000418027c36 */ /* 0x000fc60008000000 */
[----:B------:R-:W-:Y:S02]  /*62b0*/  IADD3.X R3, PT, PT, R25, UR5, RZ, P1, !PT ;  /* 0x0000000519037c10 */ /* 0x000fe40008ffe4ff */
[----:B------:R-:W3:Y:S04]  /*62c0*/  LDL.LU.64 R24, [R1+0x988] ;  /* 0x0009880001187983 */ /* 0x000ee80000300a00 */
[----:B------:R0:W4:Y:S01]  /*62d0*/  @P2 LDG.E.U16 R5, desc[UR10][R2.64] ;  /* 0x0000000a02052981 */ /* 0x000122000c1e1500 */
[C---:B------:R-:W-:Y:S01]  /*62e0*/  IADD3 RZ, P1, PT, R20.reuse, UR4, RZ ;  /* 0x0000000414ff7c10 */ /* 0x040fe2000ff3e0ff */
[----:B0-----:R-:W-:-:S03]  /*62f0*/  VIADD R2, R20, UR4 ;  /* 0x0000000414027c36 */ /* 0x001fc60008000000 */
[----:B------:R-:W-:Y:S02]  /*6300*/  IADD3.X R3, PT, PT, R21, UR5, RZ, P1, !PT ;  /* 0x0000000515037c10 */ /* 0x000fe40008ffe4ff */
[C---:B------:R-:W-:Y:S01]  /*6310*/  IADD3 RZ, P1, PT, R22.reuse, UR4, RZ ;  /* 0x0000000416ff7c10 */ /* 0x040fe2000ff3e0ff */
[----:B------:R-:W3:Y:S04]  /*6320*/  LDL.64 R20, [R1+0x3a8] ;  /* 0x0003a80001147983 */ /* 0x000ee80000100a00 */
[----:B------:R0:W3:Y:S02]  /*6330*/  @P2 LDG.E.U16 R4, desc[UR10][R2.64] ;  /* 0x0000000a02042981 */ /* 0x0000e4000c1e1500 */
[----:B0-----:R-:W-:Y:S01]  /*6340*/  VIADD R2, R22, UR4 ;  /* 0x0000000416027c36 */ /* 0x001fe20008000000 */
[----:B------:R-:W-:-:S05]  /*6350*/  IADD3.X R3, PT, PT, R23, UR5, RZ, P1, !PT ;  /* 0x0000000517037c10 */ /* 0x000fca0008ffe4ff */
[----:B------:R0:W4:Y:S01]  /*6360*/  @P2 LDG.E.U16 R10, desc[UR10][R2.64] ;  /* 0x0000000a020a2981 */ /* 0x000122000c1e1500 */
[C---:B--2---:R-:W-:Y:S01]  /*6370*/  IADD3 RZ, P1, PT, R14.reuse, UR4, RZ ;  /* 0x000000040eff7c10 */ /* 0x044fe2000ff3e0ff */
[----:B0-----:R-:W-:-:S03]  /*6380*/  VIADD R2, R14, UR4 ;  /* 0x000000040e027c36 */ /* 0x001fc60008000000 */
[----:B------:R-:W-:Y:S01]  /*6390*/  IADD3.X R3, PT, PT, R15, UR5, RZ, P1, !PT ;  /* 0x000000050f037c10 */ /* 0x000fe20008ffe4ff */
[----:B---3--:R-:W-:Y:S04]  /*63a0*/  STL [R1+0x1c], R4 ;  /* 0x00001c0401007387 */ /* 0x008fe80000100800 */
[----:B----4-:R0:W-:Y:S04]  /*63b0*/  STL [R1+0x20], R5 ;  /* 0x0000200501007387 */ /* 0x0101e80000100800 */
[----:B0-----:R-:W2:Y:S04]  /*63c0*/  LDL.64 R4, [R1+0x3b0] ;  /* 0x0003b00001047983 */ /* 0x001ea80000100a00 */
[----:B------:R-:W3:Y:S04]  /*63d0*/  LDL.LU.64 R22, [R1+0x980] ;  /* 0x0009800001167983 */ /* 0x000ee80000300a00 */
[----:B------:R0:W-:Y:S04]  /*63e0*/  STL [R1+0x18], R10 ;  /* 0x0000180a01007387 */ /* 0x0001e80000100800 */
[----:B0-----:R-:W4:Y:S04]  /*63f0*/  LDL.LU R10, [R1+0x97c] ;  /* 0x00097c00010a7983 */ /* 0x001f280000300800 */
[----:B------:R-:W3:Y:S01]  /*6400*/  LDL.64 R14, [R1+0x3b8] ;  /* 0x0003b800010e7983 */ /* 0x000ee20000100a00 */
[----:B------:R-:W-:-:S06]  /*6410*/  PRMT R18, RZ, 0x7610, R18 ;  /* 0x00007610ff127816 */ /* 0x000fcc0000000012 */
[----:B------:R0:W4:Y:S01]  /*6420*/  @P2 LDG.E.U16 R18, desc[UR10][R2.64] ;  /* 0x0000000a02122981 */ /* 0x000122000c1e1500 */
[----:B------:R-:W-:Y:S02]  /*6430*/  ISETP.GT.AND P2, PT, R0, 0x1d, PT ;  /* 0x0000001d0000780c */ /* 0x000fe40003f44270 */
[C---:B------:R-:W-:Y:S02]  /*6440*/  IADD3 RZ, P1, PT, R20.reuse, UR4, RZ ;  /* 0x0000000414ff7c10 */ /* 0x040fe4000ff3e0ff */
[----:B------:R-:W-:Y:S01]  /*6450*/  PRMT R19, RZ, 0x7610, R19 ;  /* 0x00007610ff137816 */ /* 0x000fe20000000013 */
[----:B0-----:R-:W-:Y:S01]  /*6460*/  VIADD R2, R20, UR4 ;  /* 0x0000000414027c36 */ /* 0x001fe20008000000 */
[----:B------:R-:W-:Y:S02]  /*6470*/  IADD3.X R3, PT, PT, R21, UR5, RZ, P1, !PT ;  /* 0x0000000515037c10 */ /* 0x000fe40008ffe4ff */
[----:B------:R-:W-:-:S05]  /*6480*/  PRMT R27, RZ, 0x7610, R27 ;  /* 0x00007610ff1b7816 */ /* 0x000fca000000001b */
[----:B------:R0:W4:Y:S01]  /*6490*/  @P2 LDG.E.U16 R19, desc[UR10][R2.64] ;  /* 0x0000000a02132981 */ /* 0x000122000c1e1500 */
[----:B------:R-:W-:Y:S02]  /*64a0*/  PRMT R26, RZ, 0x7610, R26 ;  /* 0x00007610ff1a7816 */ /* 0x000fe4000000001a */
[C---:B--2---:R-:W-:Y:S01]  /*64b0*/  IADD3 RZ, P1, PT, R4.reuse, UR4, RZ ;  /* 0x0000000404ff7c10 */ /* 0x044fe2000ff3e0ff */
[----:B0-----:R-:W-:-:S03]  /*64c0*/  VIADD R2, R4, UR4 ;  /* 0x0000000404027c36 */ /* 0x001fc60008000000 */
[----:B------:R-:W-:-:S05]  /*64d0*/  IADD3.X R3, PT, PT, R5, UR5, RZ, P1, !PT ;  /* 0x0000000505037c10 */ /* 0x000fca0008ffe4ff */
[----:B------:R0:W2:Y:S01]  /*64e0*/  @P2 LDG.E.U16 R27, desc[UR10][R2.64] ;  /* 0x0000000a021b2981 */ /* 0x0000a2000c1e1500 */
[C---:B---3--:R-:W-:Y:S01]  /*64f0*/  IADD3 RZ, P1, PT, R14.reuse, UR4, RZ ;  /* 0x000000040eff7c10 */ /* 0x048fe2000ff3e0ff */
[----:B0-----:R-:W-:-:S03]  /*6500*/  VIADD R2, R14, UR4 ;  /* 0x000000040e027c36 */ /* 0x001fc60008000000 */
[----:B------:R-:W-:-:S05]  /*6510*/  IADD3.X R3, PT, PT, R15, UR5, RZ, P1, !PT ;  /* 0x000000050f037c10 */ /* 0x000fca0008ffe4ff */
[----:B------:R-:W3:Y:S04]  /*6520*/  @P2 LDG.E.U16 R26, desc[UR10][R2.64] ;  /* 0x0000000a021a2981 */ /* 0x000ee8000c1e1500 */
[----:B----4-:R0:W-:Y:S04]  /*6530*/  STL [R1+0x14], R18 ;  /* 0x0000141201007387 */ /* 0x0101e80000100800 */
[----:B0-----:R-:W4:Y:S04]  /*6540*/  LDL.LU R18, [R1+0x978] ;  /* 0x0009780001127983 */ /* 0x001f280000300800 */
[----:B------:R-:W4:Y:S04]  /*6550*/  LDL.LU.64 R20, [R1+0x970] ;  /* 0x0009700001147983 */ /* 0x000f280000300a00 */
[----:B------:R0:W-:Y:S04]  /*6560*/  STL [R1+0x10], R19 ;  /* 0x0000101301007387 */ /* 0x0001e80000100800 */
[----:B0-----:R-:W4:Y:S04]  /*6570*/  LDL.LU R19, [R1+0x96c] ;  /* 0x00096c0001137983 */ /* 0x001f280000300800 */
[----:B------:R-:W4:Y:S04]  /*6580*/  LDL.64 R4, [R1+0x3c8] ;  /* 0x0003c80001047983 */ /* 0x000f280000100a00 */
[----:B--2---:R-:W-:Y:S04]  /*6590*/  STL [R1+0x940], R27 ;  /* 0x0009401b01007387 */ /* 0x004fe80000100800 */
[----:B------:R-:W2:Y:S04]  /*65a0*/  LDL.LU R14, [R1+0x968] ;  /* 0x00096800010e7983 */ /* 0x000ea80000300800 */
[----:B---3--:R0:W-:Y:S04]  /*65b0*/  STL [R1+0x944], R26 ;  /* 0x0009441a01007387 */ /* 0x0081e80000100800 */
[----:B0-----:R-:W3:Y:S01]  /*65c0*/  LDL.64 R26, [R1+0x3c0] ;  /* 0x0003c000011a7983 */ /* 0x001ee20000100a00 */
[----:B------:R-:W-:-:S02]  /*65d0*/  PRMT R25, RZ, 0x7610, R25 ;  /* 0x00007610ff197816 */ /* 0x000fc40000000019 */
[----:B------:R-:W-:Y:S02]  /*65e0*/  PRMT R24, RZ, 0x7610, R24 ;  /* 0x00007610ff187816 */ /* 0x000fe40000000018 */
[C---:B---3--:R-:W-:Y:S01]  /*65f0*/  IADD3 RZ, P1, PT, R26.reuse, UR4, RZ ;  /* 0x000000041aff7c10 */ /* 0x048fe2000ff3e0ff */
[----:B------:R-:W-:-:S03]  /*6600*/  VIADD R2, R26, UR4 ;  /* 0x000000041a027c36 */ /* 0x000fc60008000000 */
[----:B------:R-:W-:Y:S02]  /*6610*/  IADD3.X R3, PT, PT, R27, UR5, RZ, P1, !PT ;  /* 0x000000051b037c10 */ /* 0x000fe40008ffe4ff */
[----:B------:R-:W-:Y:S01]  /*6620*/  ISETP.GT.AND P1, PT, R0, 0x1e, PT ;  /* 0x0000001e0000780c */ /* 0x000fe20003f24270 */
[----:B------:R-:W3:Y:S04]  /*6630*/  LDL.64 R26, [R1+0x3d8] ;  /* 0x0003d800011a7983 */ /* 0x000ee80000100a00 */
[----:B------:R0:W2:Y:S01]  /*6640*/  @P2 LDG.E.U16 R25, desc[UR10][R2.64] ;  /* 0x0000000a02192981 */ /* 0x0000a2000c1e1500 */
[C---:B----4-:R-:W-:Y:S01]  /*6650*/  IADD3 RZ, P2, PT, R4.reuse, UR4, RZ ;  /* 0x0000000404ff7c10 */ /* 0x050fe2000ff5e0ff */
[----:B0-----:R-:W-:-:S03]  /*6660*/  VIADD R2, R4, UR4 ;  /* 0x0000000404027c36 */ /* 0x001fc60008000000 */
[----:B------:R-:W-:Y:S01]  /*6670*/  IADD3.X R3, PT, PT, R5, UR5, RZ, P2, !PT ;  /* 0x0000000505037c10 */ /* 0x000fe200097fe4ff */
[----:B------:R-:W0:Y:S04]  /*6680*/  LDC R4, c[0x0][0x3a8] ;  /* 0x0000ea00ff047b82 */ /* 0x000e280000000800 */
[----:B------:R-:W4:Y:S04]  /*6690*/  @P1 LDG.E.U16 R24, desc[UR10][R2.64] ;  /* 0x0000000a02181981 */ /* 0x000f28000c1e1500 */
[----:B--2---:R-:W-:Y:S04]  /*66a0*/  STL [R1+0x948], R25 ;  /* 0x0009481901007387 */ /* 0x004fe80000100800 */
[----:B----4-:R1:W-:Y:S04]  /*66b0*/  STL [R1+0x918], R24 ;  /* 0x0009181801007387 */ /* 0x0103e80000100800 */
[----:B-1----:R-:W2:Y:S01]  /*66c0*/  LDL.64 R24, [R1+0x3d0] ;  /* 0x0003d00001187983 */ /* 0x002ea20000100a00 */
[----:B------:R-:W-:-:S02]  /*66d0*/  PRMT R23, RZ, 0x7610, R23 ;  /* 0x00007610ff177816 */ /* 0x000fc40000000017 */
[C---:B--2---:R-:W-:Y:S01]  /*66e0*/  IADD3 RZ, P2, PT, R24.reuse, UR4, RZ ;  /* 0x0000000418ff7c10 */ /* 0x044fe2000ff5e0ff */
[----:B------:R-:W-:-:S03]  /*66f0*/  VIADD R2, R24, UR4 ;  /* 0x0000000418027c36 */ /* 0x000fc60008000000 */
[----:B------:R-:W-:-:S05]  /*6700*/  IADD3.X R3, PT, PT, R25, UR5, RZ, P2, !PT ;  /* 0x0000000519037c10 */ /* 0x000fca00097fe4ff */
[----:B------:R1:W2:Y:S01]  /*6710*/  @P1 LDG.E.U16 R23, desc[UR10][R2.64] ;  /* 0x0000000a02171981 */ /* 0x0002a2000c1e1500 */
[C---:B---3--:R-:W-:Y:S02]  /*6720*/  IADD3 RZ, P2, PT, R26.reuse, UR4, RZ ;  /* 0x000000041aff7c10 */ /* 0x048fe4000ff5e0ff */
[----:B------:R-:W-:Y:S01]  /*6730*/  PRMT R22, RZ, 0x7610, R22 ;  /* 0x00007610ff167816 */ /* 0x000fe20000000016 */
[----:B-1----:R-:W-:Y:S01]  /*6740*/  VIADD R2, R26, UR4 ;  /* 0x000000041a027c36 */ /* 0x002fe20008000000 */
[----:B------:R-:W-:-:S05]  /*6750*/  IADD3.X R3, PT, PT, R27, UR5, RZ, P2, !PT ;  /* 0x000000051b037c10 */ /* 0x000fca00097fe4ff */
[----:B------:R0:W3:Y:S01]  /*6760*/  @P1 LDG.E.U16 R22, desc[UR10][R2.64] ;  /* 0x0000000a02161981 */ /* 0x0000e2000c1e1500 */
[----:B------:R-:W-:Y:S01]  /*6770*/  PRMT R11, RZ, 0x7610, R11 ;  /* 0x00007610ff0b7816 */ /* 0x000fe2000000000b */
[----:B0-----:R-:W-:-:S03]  /*6780*/  IMAD.WIDE R2, R4, 0x2, R28 ;  /* 0x0000000204027825 */ /* 0x001fc600078e021c */
[----:B------:R-:W-:-:S04]  /*6790*/  IADD3 R2, P2, PT, R2, UR4, RZ ;  /* 0x0000000402027c10 */ /* 0x000fc8000ff5e0ff */
[----:B------:R-:W-:-:S05]  /*67a0*/  IADD3.X R3, PT, PT, R3, UR5, RZ, P2, !PT ;  /* 0x0000000503037c10 */ /* 0x000fca00097fe4ff */
[----:B------:R0:W4:Y:S04]  /*67b0*/  @P0 LDG.E.U16 R11, desc[UR10][R2.64] ;  /* 0x0000000a020b0981 */ /* 0x000128000c1e1500 */
[----:B--2---:R-:W-:Y:S04]  /*67c0*/  STL [R1+0x91c], R23 ;  /* 0x00091c1701007387 */ /* 0x004fe80000100800 */
[----:B------:R-:W2:Y:S01]  /*67d0*/  LDL.64 R24, [R1+0x3e0] ;  /* 0x0003e00001187983 */ /* 0x000ea20000100a00 */
[----:B0-----:R-:W-:Y:S01]  /*67e0*/  IMAD.WIDE R2, R4, 0x2, R8 ;  /* 0x0000000204027825 */ /* 0x001fe200078e0208 */
[----:B------:R-:W-:-:S02]  /*67f0*/  PRMT R10, RZ, 0x7610, R10 ;  /* 0x00007610ff0a7816 */ /* 0x000fc4000000000a */
[----:B------:R-:W-:-:S04]  /*6800*/  IADD3 R2, P2, PT, R2, UR4, RZ ;  /* 0x0000000402027c10 */ /* 0x000fc8000ff5e0ff */
[----:B------:R-:W-:-:S05]  /*6810*/  IADD3.X R3, PT, PT, R3, UR5, RZ, P2, !PT ;  /* 0x0000000503037c10 */ /* 0x000fca00097fe4ff */
[----:B------:R0:W4:Y:S02]  /*6820*/  @P0 LDG.E.U16 R10, desc[UR10][R2.64] ;  /* 0x0000000a020a0981 */ /* 0x000124000c1e1500 */
[----:B0-----:R-:W-:-:S03]  /*6830*/  IMAD.WIDE R2, R4, 0x2, R12 ;  /* 0x0000000204027825 */ /* 0x001fc600078e020c */
[----:B------:R-:W-:Y:S02]  /*6840*/  IADD3 R4, P2, PT, R2, UR4, RZ ;  /* 0x0000000402047c10 */ /* 0x000fe4000ff5e0ff */
[----:B------:R-:W-:Y:S02]  /*6850*/  PRMT R2, RZ, 0x7610, R2 ;  /* 0x00007610ff027816 */ /* 0x000fe40000000002 */
[----:B------:R-:W-:Y:S01]  /*6860*/  IADD3.X R5, PT, PT, R3, UR5, RZ, P2, !PT ;  /* 0x0000000503057c10 */ /* 0x000fe200097fe4ff */
[----:B---3--:R0:W-:Y:S04]  /*6870*/  STL [R1+0x920], R22 ;  /* 0x0009201601007387 */ /* 0x0081e80000100800 */
[----:B------:R1:W3:Y:S01]  /*6880*/  @P0 LDG.E.U16 R2, desc[UR10][R4.64] ;  /* 0x0000000a04020981 */ /* 0x0002e2000c1e1500 */
[----:B------:R-:W-:-:S03]  /*6890*/  PRMT R21, RZ, 0x7610, R21 ;  /* 0x00007610ff157816 */ /* 0x000fc60000000015 */
[----:B------:R1:W-:Y:S04]  /*68a0*/  STL.64 [R1+0x710], R28 ;  /* 0x0007101c01007387 */ /* 0x0003e80000100a00 */
[----:B------:R-:W3:Y:S04]  /*68b0*/  LDL.LU.64 R8, [R1+0x960] ;  /* 0x0009600001087983 */ /* 0x000ee80000300a00 */
[----:B0-----:R-:W3:Y:S04]  /*68c0*/  LDL.64 R22, [R1+0x6d8] ;  /* 0x0006d80001167983 */ /* 0x001ee80000100a00 */
[----:B------:R-:W4:Y:S04]  /*68d0*/  LDL.LU.64 R12, [R1+0x958] ;  /* 0x00095800010c7983 */ /* 0x000f280000300a00 */
[----:B------:R-:W4:Y:S01]  /*68e0*/  LDL.64 R26, [R1+0x6d0] ;  /* 0x0006d000011a7983 */ /* 0x000f220000100a00 */
[C---:B--2---:R-:W-:Y:S01]  /*68f0*/  IADD3 RZ, P0, PT, R24.reuse, UR4, RZ ;  /* 0x0000000418ff7c10 */ /* 0x044fe2000ff1e0ff */
[----:B-1----:R-:W-:-:S03]  /*6900*/  VIADD R4, R24, UR4 ;  /* 0x0000000418047c36 */ /* 0x002fc60008000000 */
[----:B------:R-:W-:Y:S02]  /*6910*/  IADD3.X R5, PT, PT, R25, UR5, RZ, P0, !PT ;  /* 0x0000000519057c10 */ /* 0x000fe400087fe4ff */
[----:B------:R-:W2:Y:S04]  /*6920*/  LDL.64 R24, [R1+0x6c8] ;  /* 0x0006c80001187983 */ /* 0x000ea80000100a00 */
[----:B------:R3:W2:Y:S01]  /*6930*/  @P1 LDG.E.U16 R21, desc[UR10][R4.64] ;  /* 0x0000000a04151981 */ /* 0x0006a2000c1e1500 */
[----:B------:R-:W-:Y:S02]  /*6940*/  ISETP.GT.AND P0, PT, R0, 0x1f, PT ;  /* 0x0000001f0000780c */ /* 0x000fe40003f04270 */
[----:B------:R-:W-:Y:S02]  /*6950*/  PRMT R18, RZ, 0x7610, R18 ;  /* 0x00007610ff127816 */ /* 0x000fe40000000012 */
[----:B------:R-:W-:-:S02]  /*6960*/  PRMT R20, RZ, 0x7610, R20 ;  /* 0x00007610ff147816 */ /* 0x000fc40000000014 */
[----:B------:R-:W-:Y:S02]  /*6970*/  PRMT R19, RZ, 0x7610, R19 ;  /* 0x00007610ff137816 */ /* 0x000fe40000000013 */
[----:B---3--:R-:W-:-:S04]  /*6980*/  IADD3 R4, P1, PT, R22, UR4, RZ ;  /* 0x0000000416047c10 */ /* 0x008fc8000ff3e0ff */
[----:B------:R-:W-:-:S05]  /*6990*/  IADD3.X R5, PT, PT, R23, UR5, RZ, P1, !PT ;  /* 0x0000000517057c10 */ /* 0x000fca0008ffe4ff */
[----:B------:R4:W3:Y:S02]  /*69a0*/  @P0 LDG.E.U16 R18, desc[UR10][R4.64] ;  /* 0x0000000a04120981 */ /* 0x0008e4000c1e1500 */
[----:B----4-:R-:W-:-:S04]  /*69b0*/  IADD3 R4, P1, PT, R26, UR4, RZ ;  /* 0x000000041a047c10 */ /* 0x010fc8000ff3e0ff */
[----:B------:R-:W-:-:S05]  /*69c0*/  IADD3.X R5, PT, PT, R27, UR5, RZ, P1, !PT ;  /* 0x000000051b057c10 */ /* 0x000fca0008ffe4ff */
[----:B------:R0:W4:Y:S04]  /*69d0*/  @P0 LDG.E.U16 R20, desc[UR10][R4.64] ;  /* 0x0000000a04140981 */ /* 0x000128000c1e1500 */
[----:B--2---:R-:W-:Y:S04]  /*69e0*/  STL [R1+0x924], R21 ;  /* 0x0009241501007387 */ /* 0x004fe80000100800 */
[----:B------:R-:W2:Y:S01]  /*69f0*/  LDL.64 R22, [R1+0x6e0] ;  /* 0x0006e00001167983 */ /* 0x000ea20000100a00 */
[----:B0-----:R-:W-:-:S04]  /*6a00*/  IADD3 R4, P1, PT, R24, UR4, RZ ;  /* 0x0000000418047c10 */ /* 0x001fc8000ff3e0ff */
[----:B------:R-:W-:-:S05]  /*6a10*/  IADD3.X R5, PT, PT, R25, UR5, RZ, P1, !PT ;  /* 0x0000000519057c10 */ /* 0x000fca0008ffe4ff */
[----:B------:R2:W2:Y:S01]  /*6a20*/  @P0 LDG.E.U16 R19, desc[UR10][R4.64] ;  /* 0x0000000a04130981 */ /* 0x0004a2000c1e1500 */
[----:B------:R-:W0:Y:S01]  /*6a30*/  S2R R25, SR_TID.X ;  /* 0x0000000000197919 */ /* 0x000e220000002100 */
[----:B------:R-:W1:Y:S01]  /*6a40*/  S2R R15, SR_TID.X ;  /* 0x00000000000f7919 */ /* 0x000e620000002100 */
[----:B------:R-:W-:Y:S01]  /*6a50*/  PRMT R9, RZ, 0x7610, R9 ;  /* 0x00007610ff097816 */ /* 0x000fe20000000009 */
[----:B------:R-:W-:Y:S02]  /*6a60*/  IMAD.MOV.U32 R28, RZ, RZ, R12 ;  /* 0x000000ffff1c7224 */ /* 0x000fe400078e000c */
[--C-:B------:R-:W-:Y:S01]  /*6a70*/  IMAD.MOV.U32 R29, RZ, RZ, R8.reuse ;  /* 0x000000ffff1d7224 */ /* 0x100fe200078e0008 */
[----:B------:R-:W-:Y:S02]  /*6a80*/  PRMT R8, RZ, 0x7610, R8 ;  /* 0x00007610ff087816 */ /* 0x000fe40000000008 */
[----:B0-----:R-:W-:Y:S01]  /*6a90*/  LOP3.LUT R3, R25, 0x1f, RZ, 0xc0, !PT ;  /* 0x0000001f19037812 */ /* 0x001fe200078ec0ff */
[----:B---3--:R1:W-:Y:S03]  /*6aa0*/  STL [R1+0x910], R18 ;  /* 0x0009101201007387 */ /* 0x0083e60000100800 */
[----:B------:R-:W-:-:S02]  /*6ab0*/  ISETP.GE.AND P1, PT, R3, R0, PT ;  /* 0x000000000300720c */ /* 0x000fc40003f26270 */
[----:B-1----:R-:W-:-:S05]  /*6ac0*/  LOP3.LUT R18, R15, 0x1f, RZ, 0xc0, !PT ;  /* 0x0000001f0f127812 */ /* 0x002fca00078ec0ff */
[----:B------:R-:W-:Y:S01]  /*6ad0*/  IMAD R18, R18, UR9, RZ ;  /* 0x0000000912127c24 */ /* 0x000fe2000f8e02ff */
[----:B----4-:R-:W-:Y:S04]  /*6ae0*/  STL [R1+0x914], R20 ;  /* 0x0009141401007387 */ /* 0x010fe80000100800 */
[----:B------:R-:W3:Y:S01]  /*6af0*/  LDL.LU R21, [R1+0x16c] ;  /* 0x00016c0001157983 */ /* 0x000ee20000300800 */
[----:B--2---:R-:W-:-:S04]  /*6b00*/  IADD3 R4, P2, PT, R22, UR4, RZ ;  /* 0x0000000416047c10 */ /* 0x004fc8000ff5e0ff */
[----:B------:R-:W-:-:S05]  /*6b10*/  IADD3.X R5, PT, PT, R23, UR5, RZ, P2, !PT ;  /* 0x0000000517057c10 */ /* 0x000fca00097fe4ff */
[----:B------:R0:W2:Y:S04]  /*6b20*/  @P0 LDG.E.U16 R9, desc[UR10][R4.64] ;  /* 0x0000000a04090981 */ /* 0x0000a8000c1e1500 */
[----:B------:R1:W-:Y:S01]  /*6b30*/  STL [R1+0x928], R19 ;  /* 0x0009281301007387 */ /* 0x0003e20000100800 */
[----:B0-----:R-:W-:Y:S01]  /*6b40*/  IMAD.WIDE R4, R18, 0x2, R28 ;  /* 0x0000000212047825 */ /* 0x001fe200078e021c */
[----:B------:R-:W-:Y:S06]  /*6b50*/  BAR.SYNC.DEFER_BLOCKING 0x0 ;  /* 0x0000000000007b1d */ /* 0x000fec0000010000 */
[----:B------:R0:W-:Y:S04]  /*6b60*/  STL [R1+0x850], R0 ;  /* 0x0008500001007387 */ /* 0x0001e80000100800 */
[----:B------:R-:W4:Y:S04]  /*6b70*/  LDL.LU R22, [R1+0x168] ;  /* 0x0001680001167983 */ /* 0x000f280000300800 */
[----:B-1----:R-:W3:Y:S04]  /*6b80*/  LDL.LU R19, [R1+0x174] ;  /* 0x0001740001137983 */ /* 0x002ee80000300800 */
[----:B------:R-:W3:Y:S04]  /*6b90*/  LDL.LU R20, [R1+0x170] ;  /* 0x0001700001147983 */ /* 0x000ee80000300800 */
[----:B------:R1:W3:Y:S01]  /*6ba0*/  @!P1 LDG.E.U16 R8, desc[UR10][R4.64] ;  /* 0x0000000a04089981 */ /* 0x0002e2000c1e1500 */
[----:B------:R-:W-:-:S02]  /*6bb0*/  IMAD.MOV.U32 R26, RZ, RZ, R14 ;  /* 0x000000ffff1a7224 */ /* 0x000fc400078e000e */
[----:B------:R-:W-:Y:S01]  /*6bc0*/  IMAD.MOV.U32 R27, RZ, RZ, R13 ;  /* 0x000000ffff1b7224 */ /* 0x000fe200078e000d */
[----:B------:R-:W3:Y:S01]  /*6bd0*/  LDL.LU R3, [R1+0x178] ;  /* 0x0001780001037983 */ /* 0x000ee20000300800 */
[----:B------:R-:W-:-:S03]  /*6be0*/  PRMT R6, RZ, 0x7610, R6 ;  /* 0x00007610ff067816 */ /* 0x000fc60000000006 */
[----:B0-----:R-:W3:Y:S01]  /*6bf0*/  LDL.LU R0, [R1+0x17c] ;  /* 0x00017c0001007983 */ /* 0x001ee20000300800 */
[----:B-1----:R-:W-:-:S05]  /*6c00*/  IMAD.WIDE R4, R18, 0x2, R26 ;  /* 0x0000000212047825 */ /* 0x002fca00078e021a */
[----:B------:R0:W3:Y:S02]  /*6c10*/  @!P1 LDG.E.U16 R6, desc[UR10][R4.64] ;  /* 0x0000000a04069981 */ /* 0x0000e4000c1e1500 */
[----:B0-----:R-:W-:Y:S02]  /*6c20*/  PRMT R5, RZ, 0x7610, R5 ;  /* 0x00007610ff057816 */ /* 0x001fe40000000005 */
[----:B------:R-:W-:Y:S01]  /*6c30*/  PRMT R4, RZ, 0x7610, R4 ;  /* 0x00007610ff047816 */ /* 0x000fe20000000004 */
[----:B--2---:R4:W-:Y:S04]  /*6c40*/  STL [R1+0x92c], R9 ;  /* 0x00092c0901007387 */ /* 0x0049e80000100800 */
[----:B------:R-:W-:Y:S04]  /*6c50*/  STL [R1+0x858], R28 ;  /* 0x0008581c01007387 */ /* 0x000fe80000100800 */
[----:B------:R-:W-:Y:S01]  /*6c60*/  STL [R1+0x854], R29 ;  /* 0x0008541d01007387 */ /* 0x000fe20000100800 */
[----:B----4-:R-:W-:-:S03]  /*6c70*/  IMAD.MOV.U32 R9, RZ, RZ, R22 ;  /* 0x000000ffff097224 */ /* 0x010fc600078e0016 */
[----:B---3--:R0:W-:Y:S02]  /*6c80*/  STL [R1+0x930], R8 ;  /* 0x0009300801007387 */ /* 0x0081e40000100800 */
[----:B0-----:R-:W-:-:S04]  /*6c90*/  IMAD.MOV.U32 R8, RZ, RZ, R21 ;  /* 0x000000ffff087224 */ /* 0x001fc800078e0015 */
[----:B------:R-:W-:-:S04]  /*6ca0*/  IMAD.WIDE R12, R18, 0x2, R8 ;  /* 0x00000002120c7825 */ /* 0x000fc800078e0208 */
[----:B------:R-:W-:Y:S01]  /*6cb0*/  IMAD.MOV.U32 R21, RZ, RZ, R20 ;  /* 0x000000ffff157224 */ /* 0x000fe200078e0014 */
[----:B------:R0:W2:Y:S01]  /*6cc0*/  @!P1 LDG.E.U16 R5, desc[UR10][R12.64] ;  /* 0x0000000a0c059981 */ /* 0x0000a2000c1e1500 */
[----:B------:R-:W-:-:S04]  /*6cd0*/  IMAD.MOV.U32 R20, RZ, RZ, R19 ;  /* 0x000000ffff147224 */ /* 0x000fc800078e0013 */
[----:B0-----:R-:W-:-:S05]  /*6ce0*/  IMAD.WIDE R12, R18, 0x2, R20 ;  /* 0x00000002120c7825 */ /* 0x001fca00078e0214 */
[----:B------:R-:W3:Y:S04]  /*6cf0*/  @!P1 LDG.E.U16 R4, desc[UR10][R12.64] ;  /* 0x0000000a0c049981 */ /* 0x000ee8000c1e1500 */
[----:B------:R-:W-:Y:S04]  /*6d00*/  STL.64 [R1+0x198], R26 ;  /* 0x0001981a01007387 */ /* 0x000fe80000100a00 */
[----:B------:R-:W-:Y:S04]  /*6d10*/  STL [R1+0x934], R6 ;  /* 0x0009340601007387 */ /* 0x000fe80000100800 */
[----:B------:R0:W-:Y:S04]  /*6d20*/  STL.64 [R1+0x190], R8 ;  /* 0x0001900801007387 */ /* 0x0001e80000100a00 */
[----:B--2---:R1:W-:Y:S04]  /*6d30*/  STL [R1+0x938], R5 ;  /* 0x0009380501007387 */ /* 0x0043e80000100800 */
[----:B0-----:R-:W2:Y:S04]  /*6d40*/  LDL.LU R8, [R1+0x514] ;  /* 0x0005140001087983 */ /* 0x001ea80000300800 */
[----:B------:R-:W4:Y:S04]  /*6d50*/  LDL.LU R6, [R1+0x6e8] ;  /* 0x0006e80001067983 */ /* 0x000f280000300800 */
[----:B------:R-:W4:Y:S04]  /*6d60*/  LDL.LU R27, [R1+0x510] ;  /* 0x00051000011b7983 */ /* 0x000f280000300800 */
[----:B------:R-:W-:Y:S04]  /*6d70*/  STL.64 [R1+0x188], R20 ;  /* 0x0001881401007387 */ /* 0x000fe80000100a00 */
[----:B---3--:R0:W-:Y:S04]  /*6d80*/  STL [R1+0x93c], R4 ;  /* 0x00093c0401007387 */ /* 0x0081e80000100800 */
[----:B-1----:R-:W3:Y:S04]  /*6d90*/  LDL.LU R5, [R1+0x6ec] ;  /* 0x0006ec0001057983 */ /* 0x002ee80000300800 */
[----:B0-----:R-:W3:Y:S01]  /*6da0*/  LDL.LU R4, [R1+0x6f0] ;  /* 0x0006f00001047983 */ /* 0x001ee20000300800 */
[----:B------:R-:W0:Y:S01]  /*6db0*/  S2UR UR8, SR_CgaCtaId ;  /* 0x00000000000879c3 */ /* 0x000e220000008800 */
[----:B------:R-:W-:-:S02]  /*6dc0*/  IMAD.MOV.U32 R20, RZ, RZ, R0 ;  /* 0x000000ffff147224 */ /* 0x000fc400078e0000 */
[----:B------:R-:W-:Y:S01]  /*6dd0*/  IMAD.MOV.U32 R21, RZ, RZ, R3 ;  /* 0x000000ffff157224 */ /* 0x000fe200078e0003 */
[----:B------:R-:W-:Y:S01]  /*6de0*/  PRMT R7, RZ, 0x7610, R7 ;  /* 0x00007610ff077816 */ /* 0x000fe20000000007 */
[----:B------:R-:W-:Y:S01]  /*6df0*/  UMOV UR6, 0x400 ;  /* 0x0000040000067882 */ /* 0x000fe20000000000 */
[----:B------:R-:W-:Y:S01]  /*6e00*/  LOP3.LUT R15, R15, 0x3f, RZ, 0xc0, !PT ;  /* 0x0000003f0f0f7812 */ /* 0x000fe200078ec0ff */
[----:B------:R-:W-:Y:S01]  /*6e10*/  IMAD.WIDE R12, R18, 0x2, R20 ;  /* 0x00000002120c7825 */ /* 0x000fe200078e0214 */
[----:B------:R-:W-:Y:S01]  /*6e20*/  PRMT R14, RZ, 0x7610, R14 ;  /* 0x00007610ff0e7816 */ /* 0x000fe2000000000e */
[----:B------:R-:W3:Y:S02]  /*6e30*/  LDL.LU R3, [R1+0x6f4] ;  /* 0x0006f40001037983 */ /* 0x000ee40000300800 */
[----:B------:R-:W-:Y:S02]  /*6e40*/  IMAD.SHL.U32 R15, R15, 0x2, RZ ;  /* 0x000000020f0f7824 */ /* 0x000fe400078e00ff */
[----:B------:R1:W3:Y:S01]  /*6e50*/  @!P1 LDG.E.U16 R7, desc[UR10][R12.64] ;  /* 0x0000000a0c079981 */ /* 0x0002e2000c1e1500 */
[----:B0-----:R-:W-:-:S03]  /*6e60*/  ULEA UR6, UR8, UR6, 0x18 ;  /* 0x0000000608067291 */ /* 0x001fc6000f8ec0ff */
[----:B------:R-:W-:Y:S04]  /*6e70*/  STL.64 [R1+0x180], R20 ;  /* 0x0001801401007387 */ /* 0x000fe80000100a00 */
[----:B------:R-:W3:Y:S04]  /*6e80*/  LDL.LU R0, [R1+0x6f8] ;  /* 0x0006f80001007983 */ /* 0x000ee80000300800 */
[----:B------:R0:W-:Y:S02]  /*6e90*/  STS.U16 [R15+UR6], R16 ;  /* 0x000000100f007988 */ /* 0x0001e40008000406 */
[----:B0-----:R-:W-:Y:S01]  /*6ea0*/  PRMT R16, RZ, 0x7610, R16 ;  /* 0x00007610ff107816 */ /* 0x001fe20000000010 */
[----:B--2---:R-:W-:-:S02]  /*6eb0*/  IMAD.MOV.U32 R9, RZ, RZ, R8 ;  /* 0x000000ffff097224 */ /* 0x004fc400078e0008 */
[----:B----4-:R-:W-:-:S04]  /*6ec0*/  IMAD.MOV.U32 R8, RZ, RZ, R6 ;  /* 0x000000ffff087224 */ /* 0x010fc800078e0006 */
[----:B-1----:R-:W-:-:S05]  /*6ed0*/  IMAD.WIDE R12, R18, 0x2, R8 ;  /* 0x00000002120c7825 */ /* 0x002fca00078e0208 */
[----:B------:R3:W2:Y:S02]  /*6ee0*/  @!P1 LDG.E.U16 R14, desc[UR10][R12.64] ;  /* 0x0000000a0c0e9981 */ /* 0x0006a4000c1e1500 */
[----:B---3--:R-:W-:-:S05]  /*6ef0*/  IMAD.WIDE R12, R18, 0x2, R4 ;  /* 0x00000002120c7825 */ /* 0x008fca00078e0204 */
[----:B------:R-:W3:Y:S04]  /*6f00*/  @!P1 LDG.E.U16 R16, desc[UR10][R12.64] ;  /* 0x0000000a0c109981 */ /* 0x000ee8000c1e1500 */
[----:B------:R-:W-:Y:S04]  /*6f10*/  STL [R1+0x94c], R7 ;  /* 0x00094c0701007387 */ /* 0x000fe80000100800 */
[----:B------:R-:W-:Y:S04]  /*6f20*/  STL.64 [R1+0x178], R8 ;  /* 0x0001780801007387 */ /* 0x000fe80000100a00 */
[----:B------:R-:W-:Y:S04]  /*6f30*/  STS.U16 [R15+UR6+0x100], R27 ;  /* 0x0001001b0f007988 */ /* 0x000fe80008000406 */
[----:B--2---:R-:W-:Y:S04]  /*6f40*/  STL [R1+0x950], R14 ;  /* 0x0009500e01007387 */ /* 0x004fe80000100800 */
[----:B------:R0:W-:Y:S04]  /*6f50*/  STL.64 [R1+0x170], R4 ;  /* 0x0001700401007387 */ /* 0x0001e80000100a00 */
[----:B------:R-:W2:Y:S01]  /*6f60*/  LDL.LU R21, [R1+0x50c] ;  /* 0x00050c0001157983 */ /* 0x000ea20000300800 */
[----:B0-----:R-:W-:-:S02]  /*6f70*/  IMAD.MOV.U32 R4, RZ, RZ, R0 ;  /* 0x000000ffff047224 */ /* 0x001fc400078e0000 */
[----:B------:R-:W-:Y:S01]  /*6f80*/  IMAD.MOV.U32 R5, RZ, RZ, R3 ;  /* 0x000000ffff057224 */ /* 0x000fe200078e0003 */
[----:B---3--:R0:W-:Y:S04]  /*6f90*/  STL [R1+0x954], R16 ;  /* 0x0009541001007387 */ /* 0x0081e80000100800 */
[----:B------:R1:W-:Y:S01]  /*6fa0*/  STL.64 [R1+0x168], R4 ;  /* 0x0001680401007387 */ /* 0x0003e20000100a00 */
[----:B------:R-:W-:-:S03]  /*6fb0*/  IMAD.WIDE R12, R18, 0x2, R4 ;  /* 0x00000002120c7825 */ /* 0x000fc600078e0204 */
[----:B0-----:R-:W3:Y:S04]  /*6fc0*/  LDL.LU R16, [R1+0x49c] ;  /* 0x00049c0001107983 */ /* 0x001ee80000300800 */
[----:B------:R-:W4:Y:S04]  /*6fd0*/  LDL.LU R14, [R1+0x4a0] ;  /* 0x0004a000010e7983 */ /* 0x000f280000300800 */
[----:B------:R-:W3:Y:S04]  /*6fe0*/  LDL.LU R7, [R1+0x4a4] ;  /* 0x0004a40001077983 */ /* 0x000ee80000300800 */
[----:B-1----:R-:W3:Y:S04]  /*6ff0*/  LDL.LU R4, [R1+0x498] ;  /* 0x0004980001047983 */ /* 0x002ee80000300800 */
[----:B------:R-:W3:Y:S04]  /*7000*/  LDL.LU R0, [R1+0x424] ;  /* 0x0004240001007983 */ /* 0x000ee80000300800 */
[----:B------:R-:W4:Y:S04]  /*7010*/  LDL.LU R20, [R1+0x420] ;  /* 0x0004200001147983 */ /* 0x000f280000300800 */
        /* <DEDUP_REMOVED lines=12> */
[----:B------:R-:W4:Y:S01]  /*70e0*/  LDL.LU R18, [R1+0x410] ;  /* 0x0004100001127983 */ /* 0x000f220000300800 */
[----:B------:R-:W-:-:S03]  /*70f0*/  IMAD.SHL.U32 R3, R25, 0x8, RZ ;  /* 0x0000000819037824 */ /* 0x000fc600078e00ff */
[----:B------:R0:W-:Y:S02]  /*7100*/  STS.U16 [R15+UR6+0x80], R17 ;  /* 0x000080110f007988 */ /* 0x0001e40008000406 */
[----:B------:R-:W-:Y:S02]  /*7110*/  LOP3.LUT R3, R3, 0x30, RZ, 0xc0, !PT ;  /* 0x0000003003037812 */ /* 0x000fe400078ec0ff */
[----:B0-----:R-:W-:-:S06]  /*7120*/  PRMT R17, RZ, 0x7610, R17 ;  /* 0x00007610ff117816 */ /* 0x001fcc0000000011 */
[----:B------:R0:W4:Y:S02]  /*7130*/  @!P1 LDG.E.U16 R17, desc[UR10][R12.64] ;  /* 0x0000000a0c119981 */ /* 0x000124000c1e1500 */
[C---:B0-----:R-:W-:Y:S01]  /*7140*/  LOP3.LUT R13, R25.reuse, 0x7, RZ, 0xc0, !PT ;  /* 0x00000007190d7812 */ /* 0x041fe200078ec0ff */
[----:B------:R-:W-:-:S04]  /*7150*/  IMAD.SHL.U32 R12, R25, 0x2, RZ ;  /* 0x00000002190c7824 */ /* 0x000fc800078e00ff */
[----:B------:R-:W-:Y:S01]  /*7160*/  IMAD R3, R13, 0x40, R3 ;  /* 0x000000400d037824 */ /* 0x000fe200078e0203 */
[----:B--2---:R0:W-:Y:S04]  /*7170*/  STS.U16 [R15+UR6+0x180], R21 ;  /* 0x000180150f007988 */ /* 0x0041e80008000406 */
[----:B0-----:R-:W2:Y:S04]  /*7180*/  LDL.LU R21, [R1+0x40c] ;  /* 0x00040c0001157983 */ /* 0x001ea80000300800 */
[----:B---3--:R0:W-:Y:S04]  /*7190*/  STS.U16 [R15+UR6+0x2000], R0 ;  /* 0x002000000f007988 */ /* 0x0081e80008000406 */
[----:B----4-:R1:W-:Y:S04]  /*71a0*/  STS.U16 [R15+UR6+0x2080], R20 ;  /* 0x002080140f007988 */ /* 0x0103e80008000406 */
[----:B------:R3:W-:Y:S04]  /*71b0*/  STS.U16 [R15+UR6+0x2100], R22 ;  /* 0x002100160f007988 */ /* 0x0007e80008000406 */
[----:B0-----:R-:W4:Y:S04]  /*71c0*/  LDL.LU R0, [R1+0x404] ;  /* 0x0004040001007983 */ /* 0x001f280000300800 */
[----:B-1----:R-:W4:Y:S04]  /*71d0*/  LDL.LU R20, [R1+0x64] ;  /* 0x0000640001147983 */ /* 0x002f280000300800 */
[----:B------:R0:W-:Y:S04]  /*71e0*/  STS.U16 [R15+UR6+0x2180], R23 ;  /* 0x002180170f007988 */ /* 0x0001e80008000406 */
[----:B---3--:R-:W3:Y:S04]  /*71f0*/  LDL.LU R22, [R1+0x5c] ;  /* 0x00005c0001167983 */ /* 0x008ee80000300800 */
[----:B------:R1:W-:Y:S04]  /*7200*/  STS.U16 [R15+UR6+0x3000], R24 ;  /* 0x003000180f007988 */ /* 0x0003e80008000406 */
[----:B0-----:R-:W3:Y:S04]  /*7210*/  LDL.LU R23, [R1+0x58] ;  /* 0x0000580001177983 */ /* 0x001ee80000300800 */
[----:B-1----:R-:W3:Y:S04]  /*7220*/  LDL.LU R24, [R1+0x50] ;  /* 0x0000500001187983 */ /* 0x002ee80000300800 */
[----:B------:R0:W-:Y:S04]  /*7230*/  STS.U16 [R15+UR6+0x3100], R26 ;  /* 0x0031001a0f007988 */ /* 0x0001e80008000406 */
[----:B------:R1:W-:Y:S04]  /*7240*/  STS.U16 [R15+UR6+0x3180], R27 ;  /* 0x0031801b0f007988 */ /* 0x0003e80008000406 */
[----:B0-----:R-:W3:Y:S04]  /*7250*/  LDL.LU R26, [R1+0x4f8] ;  /* 0x0004f800011a7983 */ /* 0x001ee80000300800 */
[----:B-1----:R-:W3:Y:S01]  /*7260*/  LDL.LU R27, [R1+0x500] ;  /* 0x00050000011b7983 */ /* 0x002ee20000300800 */
[----:B------:R-:W-:-:S02]  /*7270*/  LOP3.LUT R3, R3, 0x30, R12, 0x78, !PT ;  /* 0x0000003003037812 */ /* 0x000fc400078e780c */
[----:B------:R-:W-:Y:S01]  /*7280*/  LOP3.LUT R12, R12, 0x10, RZ, 0xc0, !PT ;  /* 0x000000100c0c7812 */ /* 0x000fe200078ec0ff */
[----:B------:R-:W-:-:S03]  /*7290*/  IMAD R13, R13, 0x210, RZ ;  /* 0x000002100d0d7824 */ /* 0x000fc600078e02ff */
[----:B------:R-:W-:Y:S01]  /*72a0*/  LOP3.LUT R12, R12, 0x20, R25, 0xf8, !PT ;  /* 0x000000200c0c7812 */ /* 0x000fe200078ef819 */
[----:B------:R0:W-:Y:S03]  /*72b0*/  STS.U16 [R15+UR6+0x1000], R16 ;  /* 0x001000100f007988 */ /* 0x0001e60008000406 */
[----:B------:R-:W-:Y:S02]  /*72c0*/  LOP3.LUT R13, R13, R12, RZ, 0x3c, !PT ;  /* 0x0000000c0d0d7212 */ /* 0x000fe400078e3cff */
[C---:B------:R-:W-:Y:S01]  /*72d0*/  LOP3.LUT R12, R15.reuse, 0x10, RZ, 0x3c, !PT ;  /* 0x000000100f0c7812 */ /* 0x040fe200078e3cff */
[----:B------:R1:W-:Y:S04]  /*72e0*/  STS.U16 [R15+UR6+0x1080], R14 ;  /* 0x0010800e0f007988 */ /* 0x0003e80008000406 */
[----:B0-----:R-:W3:Y:S04]  /*72f0*/  LDL.LU R16, [R1+0x508] ;  /* 0x0005080001107983 */ /* 0x001ee80000300800 */
[----:B------:R0:W-:Y:S04]  /*7300*/  STS.U16 [R15+UR6+0x1100], R7 ;  /* 0x001100070f007988 */ /* 0x0001e80008000406 */
[----:B-1----:R-:W3:Y:S04]  /*7310*/  LDL.LU R14, [R1+0x4fc] ;  /* 0x0004fc00010e7983 */ /* 0x002ee80000300800 */
[----:B------:R1:W-:Y:S04]  /*7320*/  STS.U16 [R15+UR6+0x1180], R4 ;  /* 0x001180040f007988 */ /* 0x0003e80008000406 */
[----:B------:R-:W-:Y:S04]  /*7330*/  STS.U16 [R15+UR6+0x3080], R5 ;  /* 0x003080050f007988 */ /* 0x000fe80008000406 */
[----:B0-----:R-:W3:Y:S04]  /*7340*/  LDL.LU R7, [R1+0x47c] ;  /* 0x00047c0001077983 */ /* 0x001ee80000300800 */
[----:B------:R0:W-:Y:S04]  /*7350*/  STS.U16 [R12+UR6+0x1200], R8 ;  /* 0x001200080c007988 */ /* 0x0001e80008000406 */
[----:B-1----:R-:W3:Y:S04]  /*7360*/  LDL.LU R4, [R1+0x480] ;  /* 0x0004800001047983 */ /* 0x002ee80000300800 */
[----:B------:R1:W-:Y:S04]  /*7370*/  STS.U16 [R12+UR6+0x1380], R9 ;  /* 0x001380090c007988 */ /* 0x0003e80008000406 */
[----:B0-----:R-:W3:Y:S04]  /*7380*/  LDL.LU R8, [R1+0x488] ;  /* 0x0004880001087983 */ /* 0x001ee80000300800 */
[----:B------:R0:W-:Y:S04]  /*7390*/  STS.U16 [R12+UR6+0x2200], R19 ;  /* 0x002200130c007988 */ /* 0x0001e80008000406 */
[----:B-1----:R-:W3:Y:S04]  /*73a0*/  LDL.LU R9, [R1+0x478] ;  /* 0x0004780001097983 */ /* 0x002ee80000300800 */
[----:B------:R1:W-:Y:S04]  /*73b0*/  STS.U16 [R12+UR6+0x2280], R18 ;  /* 0x002280120c007988 */ /* 0x0003e80008000406 */
[----:B0-----:R-:W3:Y:S04]  /*73c0*/  LDL.LU R19, [R1+0x408] ;  /* 0x0004080001137983 */ /* 0x001ee80000300800 */
[----:B-1----:R-:W3:Y:S04]  /*73d0*/  LDL.LU R18, [R1+0x400] ;  /* 0x0004000001127983 */ /* 0x002ee80000300800 */
[----:B------:R-:W-:Y:S04]  /*73e0*/  STS.U16 [R12+UR6+0x200], R6 ;  /* 0x000200060c007988 */ /* 0x000fe80008000406 */
[----:B------:R-:W-:Y:S04]  /*73f0*/  STS.U16 [R12+UR6+0x1280], R29 ;  /* 0x0012801d0c007988 */ /* 0x000fe80008000406 */
[----:B------:R-:W-:Y:S04]  /*7400*/  STS.U16 [R12+UR6+0x1300], R28 ;  /* 0x0013001c0c007988 */ /* 0x000fe80008000406 */
[----:B------:R0:W-:Y:S04]  /*7410*/  STS.U16 [R12+UR6+0x300], R10 ;  /* 0x0003000a0c007988 */ /* 0x0001e80008000406 */
[----:B------:R1:W-:Y:S01]  /*7420*/  STS.U16 [R12+UR6+0x380], R2 ;  /* 0x000380020c007988 */ /* 0x0003e20008000406 */
[----:B0-----:R-:W-:Y:S01]  /*7430*/  LOP3.LUT R10, R15, 0x20, RZ, 0x3c, !PT ;  /* 0x000000200f0a7812 */ /* 0x001fe200078e3cff */
[----:B-1----:R-:W-:-:S02]  /*7440*/  IMAD.SHL.U32 R2, R25, 0x100, RZ ;  /* 0x0000010019027824 */ /* 0x002fc400078e00ff */
[----:B------:R-:W-:Y:S04]  /*7450*/  STS.U16 [R12+UR6+0x280], R11 ;  /* 0x0002800b0c007988 */ /* 0x000fe80008000406 */
[----:B--2---:R0:W-:Y:S04]  /*7460*/  STS.U16 [R12+UR6+0x2300], R21 ;  /* 0x002300150c007988 */ /* 0x0041e80008000406 */
[----:B0-----:R-:W2:Y:S04]  /*7470*/  LDL.LU R21, [R1+0x3fc] ;  /* 0x0003fc0001157983 */ /* 0x001ea80000300800 */
[----:B----4-:R-:W-:Y:S04]  /*7480*/  STS.U16 [R12+UR6+0x2380], R0 ;  /* 0x002380000c007988 */ /* 0x010fe80008000406 */
[----:B------:R-:W-:Y:S04]  /*7490*/  STS.U16 [R12+UR6+0x3200], R20 ;  /* 0x003200140c007988 */ /* 0x000fe80008000406 */
[----:B---3--:R0:W-:Y:S04]  /*74a0*/  STS.U16 [R12+UR6+0x3280], R22 ;  /* 0x003280160c007988 */ /* 0x0081e80008000406 */
[----:B------:R1:W-:Y:S04]  /*74b0*/  STS.U16 [R12+UR6+0x3300], R23 ;  /* 0x003300170c007988 */ /* 0x0003e80008000406 */
[----:B0-----:R-:W3:Y:S04]  /*74c0*/  LDL.LU R22, [R1+0x3f4] ;  /* 0x0003f40001167983 */ /* 0x001ee80000300800 */
[----:B------:R0:W-:Y:S04]  /*74d0*/  STS.U16 [R12+UR6+0x3380], R24 ;  /* 0x003380180c007988 */ /* 0x0001e80008000406 */
[----:B-1----:R-:W4:Y:S04]  /*74e0*/  LDL.LU R23, [R1+0x54] ;  /* 0x0000540001177983 */ /* 0x002f280000300800 */
[----:B0-----:R-:W4:Y:S04]  /*74f0*/  LDL.LU R24, [R1+0x3c] ;  /* 0x00003c0001187983 */ /* 0x001f280000300800 */
[----:B------:R-:W4:Y:S04]  /*7500*/  LDL.LU R5, [R1+0x38] ;  /* 0x0000380001057983 */ /* 0x000f280000300800 */
[----:B------:R-:W4:Y:S04]  /*7510*/  LDL.LU R6, [R1+0x34] ;  /* 0x0000340001067983 */ /* 0x000f280000300800 */
[----:B------:R-:W4:Y:S04]  /*7520*/  LDL.LU R29, [R1+0x4ec] ;  /* 0x0004ec00011d7983 */ /* 0x000f280000300800 */
[----:B------:R-:W4:Y:S04]  /*7530*/  LDL.LU R28, [R1+0x4f4] ;  /* 0x0004f400011c7983 */ /* 0x000f280000300800 */
[----:B------:R-:W4:Y:S04]  /*7540*/  LDL.LU R0, [R1+0x4f0] ;  /* 0x0004f00001007983 */ /* 0x000f280000300800 */
[----:B------:R-:W4:Y:S04]  /*7550*/  LDL.LU R20, [R1+0x4e8] ;  /* 0x0004e80001147983 */ /* 0x000f280000300800 */
[----:B------:R-:W4:Y:S04]  /*7560*/  LDL.LU R25, [R1+0x46c] ;  /* 0x00046c0001197983 */ /* 0x000f280000300800 */
[----:B------:R0:W-:Y:S04]  /*7570*/  STS.U16 [R10+UR6+0x400], R26 ;  /* 0x0004001a0a007988 */ /* 0x0001e80008000406 */
[----:B------:R1:W-:Y:S04]  /*7580*/  STS.U16 [R10+UR6+0x480], R27 ;  /* 0x0004801b0a007988 */ /* 0x0003e80008000406 */
[----:B0-----:R-:W4:Y:S04]  /*7590*/  LDL.LU R26, [R1+0x474] ;  /* 0x00047400011a7983 */ /* 0x001f280000300800 */
[----:B-1----:R-:W4:Y:S04]  /*75a0*/  LDL.LU R27, [R1+0x470] ;  /* 0x00047000011b7983 */ /* 0x002f280000300800 */
[----:B------:R0:W-:Y:S04]  /*75b0*/  STS.U16 [R10+UR6+0x1500], R8 ;  /* 0x001500080a007988 */ /* 0x0001e80008000406 */
[----:B------:R1:W-:Y:S04]  /*75c0*/  STS.U16 [R10+UR6+0x1580], R9 ;  /* 0x001580090a007988 */ /* 0x0003e80008000406 */
[----:B0-----:R-:W4:Y:S04]  /*75d0*/  LDL.LU R8, [R1+0x468] ;  /* 0x0004680001087983 */ /* 0x001f280000300800 */
[----:B------:R0:W-:Y:S04]  /*75e0*/  STS.U16 [R10+UR6+0x2400], R19 ;  /* 0x002400130a007988 */ /* 0x0001e80008000406 */
[----:B-1----:R-:W4:Y:S04]  /*75f0*/  LDL.LU R9, [R1+0x3f8] ;  /* 0x0003f80001097983 */ /* 0x002f280000300800 */
[----:B------:R1:W-:Y:S04]  /*7600*/  STS.U16 [R10+UR6+0x2480], R18 ;  /* 0x002480120a007988 */ /* 0x0003e80008000406 */
[----:B0-----:R-:W4:Y:S04]  /*7610*/  LDL.LU R19, [R1+0x3f0] ;  /* 0x0003f00001137983 */ /* 0x001f280000300800 */
[----:B-1----:R-:W4:Y:S01]  /*7620*/  LDL.LU R18, [R1+0x3ec] ;  /* 0x0003ec0001127983 */ /* 0x002f220000300800 */
[----:B------:R-:W-:-:S03]  /*7630*/  LOP3.LUT R11, R15, 0x30, RZ, 0x3c, !PT ;  /* 0x000000300f0b7812 */ /* 0x000fc600078e3cff */
[----:B------:R-:W-:Y:S04]  /*7640*/  STS.U16 [R10+UR6+0x500], R16 ;  /* 0x000500100a007988 */ /* 0x000fe80008000406 */
[----:B------:R-:W-:Y:S04]  /*7650*/  STS.U16 [R10+UR6+0x580], R14 ;  /* 0x0005800e0a007988 */ /* 0x000fe80008000406 */
[----:B------:R-:W-:Y:S04]  /*7660*/  STS.U16 [R10+UR6+0x1400], R7 ;  /* 0x001400070a007988 */ /* 0x000fe80008000406 */
[----:B------:R-:W-:Y:S04]  /*7670*/  STS.U16 [R10+UR6+0x1480], R4 ;  /* 0x001480040a007988 */ /* 0x000fe80008000406 */
[----:B--2---:R0:W-:Y:S04]  /*7680*/  STS.U16 [R10+UR6+0x2500], R21 ;  /* 0x002500150a007988 */ /* 0x0041e80008000406 */
[----:B0-----:R-:W2:Y:S04]  /*7690*/  LDL.LU R21, [R1+0x3e8] ;  /* 0x0003e80001157983 */ /* 0x001ea80000300800 */
[----:B---3--:R0:W-:Y:S04]  /*76a0*/  STS.U16 [R10+UR6+0x2580], R22 ;  /* 0x002580160a007988 */ /* 0x0081e80008000406 */
[----:B----4-:R1:W-:Y:S04]  /*76b0*/  STS.U16 [R10+UR6+0x3400], R23 ;  /* 0x003400170a007988 */ /* 0x0103e80008000406 */
[----:B0-----:R-:W3:Y:S04]  /*76c0*/  LDL.LU R22, [R1+0x30] ;  /* 0x0000300001167983 */ /* 0x001ee80000300800 */
[----:B------:R0:W-:Y:S04]  /*76d0*/  STS.U16 [R10+UR6+0x3480], R24 ;  /* 0x003480180a007988 */ /* 0x0001e80008000406 */
[----:B-1----:R-:W4:Y:S04]  /*76e0*/  LDL.LU R23, [R1+0x2c] ;  /* 0x00002c0001177983 */ /* 0x002f280000300800 */
[----:B------:R-:W-:Y:S04]  /*76f0*/  STS.U16 [R10+UR6+0x3500], R5 ;  /* 0x003500050a007988 */ /* 0x000fe80008000406 */
[----:B0-----:R-:W4:Y:S04]  /*7700*/  LDL.LU R24, [R1+0x28] ;  /* 0x0000280001187983 */ /* 0x001f280000300800 */
[----:B------:R-:W4:Y:S04]  /*7710*/  LDL.LU R16, [R1+0x24] ;  /* 0x0000240001107983 */ /* 0x000f280000300800 */
[----:B------:R-:W-:Y:S04]  /*7720*/  STS.U16 [R10+UR6+0x3580], R6 ;  /* 0x003580060a007988 */ /* 0x000fe80008000406 */
[----:B------:R-:W4:Y:S04]  /*7730*/  LDL.LU R14, [R1+0x4dc] ;  /* 0x0004dc00010e7983 */ /* 0x000f280000300800 */
[----:B------:R0:W-:Y:S04]  /*7740*/  STS.U16 [R11+UR6+0x1600], R25 ;  /* 0x001600190b007988 */ /* 0x0001e80008000406 */
[----:B------:R-:W4:Y:S04]  /*7750*/  LDL.LU R7, [R1+0x4e0] ;  /* 0x0004e00001077983 */ /* 0x000f280000300800 */
[----:B------:R1:W-:Y:S04]  /*7760*/  STS.U16 [R11+UR6+0x600], R29 ;  /* 0x0006001d0b007988 */ /* 0x0003e80008000406 */
[----:B0-----:R-:W4:Y:S04]  /*7770*/  LDL.LU R25, [R1+0x4e4] ;  /* 0x0004e40001197983 */ /* 0x001f280000300800 */
[----:B------:R0:W-:Y:S04]  /*7780*/  STS.U16 [R11+UR6+0x680], R28 ;  /* 0x0006801c0b007988 */ /* 0x0001e80008000406 */
[----:B-1----:R-:W4:Y:S04]  /*7790*/  LDL.LU R29, [R1+0x4d8] ;  /* 0x0004d800011d7983 */ /* 0x002f280000300800 */
        /* <DEDUP_REMOVED lines=8> */
[----:B0-----:R-:W4:Y:S01]  /*7820*/  LDL.LU R27, [R1+0x1e4] ;  /* 0x0001e400011b7983 */ /* 0x001f220000300800 */
[----:B------:R-:W-:-:S03]  /*7830*/  LOP3.LUT R4, R15, 0x40, RZ, 0x3c, !PT ;  /* 0x000000400f047812 */ /* 0x000fc600078e3cff */
[----:B------:R0:W-:Y:S04]  /*7840*/  STS.U16 [R11+UR6+0x2700], R18 ;  /* 0x002700120b007988 */ /* 0x0001e80008000406 */
[----:B0-----:R-:W4:Y:S04]  /*7850*/  LDL.LU R18, [R1+0x148] ;  /* 0x0001480001127983 */ /* 0x001f280000300800 */
[----:B------:R-:W4:Y:S01]  /*7860*/  LDL.LU R15, [R1+0x14c] ;  /* 0x00014c00010f7983 */ /* 0x000f220000300800 */
[----:B------:R-:W-:-:S03]  /*7870*/  LOP3.LUT R2, R13, 0x1000, R2, 0xf8, !PT ;  /* 0x000010000d027812 */ /* 0x000fc600078ef802 */
[----:B------:R-:W4:Y:S04]  /*7880*/  LDL.LU R13, [R1+0x144] ;  /* 0x00014400010d7983 */ /* 0x000f280000300800 */
[----:B------:R-:W4:Y:S04]  /*7890*/  LDL.LU R5, [R1+0x20] ;  /* 0x0000200001057983 */ /* 0x000f280000300800 */
[----:B------:R0:W-:Y:S04]  /*78a0*/  STS.U16 [R11+UR6+0x1780], R8 ;  /* 0x001780080b007988 */ /* 0x0001e80008000406 */
[----:B------:R-:W4:Y:S04]  /*78b0*/  LDL.LU R6, [R1+0x1c] ;  /* 0x00001c0001067983 */ /* 0x000f280000300800 */
[----:B------:R1:W-:Y:S04]  /*78c0*/  STS.U16 [R11+UR6+0x2600], R9 ;  /* 0x002600090b007988 */ /* 0x0003e80008000406 */
[----:B0-----:R-:W4:Y:S04]  /*78d0*/  LDL.LU R8, [R1+0x18] ;  /* 0x0000180001087983 */ /* 0x001f280000300800 */
[----:B------:R0:W-:Y:S04]  /*78e0*/  STS.U16 [R11+UR6+0x2680], R19 ;  /* 0x002680130b007988 */ /* 0x0001e80008000406 */
[----:B-1----:R-:W4:Y:S04]  /*78f0*/  LDL.LU R9, [R1+0x14] ;  /* 0x0000140001097983 */ /* 0x002f280000300800 */
[----:B0-----:R-:W4:Y:S04]  /*7900*/  LDL.LU R19, [R1+0x4cc] ;  /* 0x0004cc0001137983 */ /* 0x001f280000300800 */
[----:B--2---:R0:W-:Y:S04]  /*7910*/  STS.U16 [R11+UR6+0x2780], R21 ;  /* 0x002780150b007988 */ /* 0x0041e80008000406 */
[----:B0-----:R-:W2:Y:S04]  /*7920*/  LDL.LU R21, [R1+0x4d4] ;  /* 0x0004d40001157983 */ /* 0x001ea80000300800 */
[----:B---3--:R0:W-:Y:S04]  /*7930*/  STS.U16 [R11+UR6+0x3600], R22 ;  /* 0x003600160b007988 */ /* 0x0081e80008000406 */
[----:B----4-:R1:W-:Y:S04]  /*7940*/  STS.U16 [R11+UR6+0x3680], R23 ;  /* 0x003680170b007988 */ /* 0x0103e80008000406 */
[----:B0-----:R-:W3:Y:S04]  /*7950*/  LDL.LU R22, [R1+0x4d0] ;  /* 0x0004d00001167983 */ /* 0x001ee80000300800 */
[----:B------:R0:W-:Y:S04]  /*7960*/  STS.U16 [R11+UR6+0x3700], R24 ;  /* 0x003700180b007988 */ /* 0x0001e80008000406 */
[----:B------:R4:W-:Y:S04]  /*7970*/  STS.U16 [R11+UR6+0x3780], R16 ;  /* 0x003780100b007988 */ /* 0x0009e80008000406 */
[----:B-1----:R-:W3:Y:S04]  /*7980*/  LDL.LU R23, [R1+0x4c4] ;  /* 0x0004c40001177983 */ /* 0x002ee80000300800 */
[----:B------:R1:W-:Y:S04]  /*7990*/  STS.U16 [R4+UR6+0x800], R14 ;  /* 0x0008000e04007988 */ /* 0x0003e80008000406 */
[----:B0-----:R-:W3:Y:S04]  /*79a0*/  LDL.LU R24, [R1+0x44c] ;  /* 0x00044c0001187983 */ /* 0x001ee80000300800 */
[----:B------:R0:W-:Y:S04]  /*79b0*/  STS.U16 [R4+UR6+0x880], R7 ;  /* 0x0008800704007988 */ /* 0x0001e80008000406 */
[----:B----4-:R-:W4:Y:S04]  /*79c0*/  LDL.LU R16, [R1+0x954] ;  /* 0x0009540001107983 */ /* 0x010f280000300800 */
[----:B------:R0:W-:Y:S04]  /*79d0*/  STS.U16 [R4+UR6+0x900], R25 ;  /* 0x0009001904007988 */ /* 0x0001e80008000406 */
[----:B-1----:R-:W4:Y:S04]  /*79e0*/  LDL.LU R14, [R1+0x950] ;  /* 0x00095000010e7983 */ /* 0x002f280000300800 */
[----:B------:R-:W-:Y:S04]  /*79f0*/  STS.U16 [R4+UR6+0x980], R29 ;  /* 0x0009801d04007988 */ /* 0x000fe80008000406 */
[----:B0-----:R-:W4:Y:S04]  /*7a00*/  LDL.LU R7, [R1+0x94c] ;  /* 0x00094c0001077983 */ /* 0x001f280000300800 */
[----:B------:R-:W-:Y:S04]  /*7a10*/  STS.U16 [R4+UR6+0x1800], R28 ;  /* 0x0018001c04007988 */ /* 0x000fe80008000406 */
[----:B------:R-:W4:Y:S04]  /*7a20*/  LDL.LU R25, [R1+0x948] ;  /* 0x0009480001197983 */ /* 0x000f280000300800 */
[----:B------:R-:W-:Y:S04]  /*7a30*/  STS.U16 [R4+UR6+0x1880], R0 ;  /* 0x0018800004007988 */ /* 0x000fe80008000406 */
[----:B------:R-:W-:Y:S04]  /*7a40*/  STS.U16 [R4+UR6+0x1900], R20 ;  /* 0x0019001404007988 */ /* 0x000fe80008000406 */
[----:B------:R0:W-:Y:S04]  /*7a50*/  STS.U16 [R4+UR6+0x1980], R26 ;  /* 0x0019801a04007988 */ /* 0x0001e80008000406 */
[----:B------:R1:W-:Y:S04]  /*7a60*/  STS.U16 [R4+UR6+0x2800], R27 ;  /* 0x0028001b04007988 */ /* 0x0003e80008000406 */
[----:B0-----:R-:W4:Y:S04]  /*7a70*/  LDL.LU R26, [R1+0x454] ;  /* 0x00045400011a7983 */ /* 0x001f280000300800 */
[----:B-1----:R-:W4:Y:S04]  /*7a80*/  LDL.LU R27, [R1+0x450] ;  /* 0x00045000011b7983 */ /* 0x002f280000300800 */
[----:B------:R-:W4:Y:S04]  /*7a90*/  LDL.LU R29, [R1+0x140] ;  /* 0x00014000011d7983 */ /* 0x000f280000300800 */
[----:B------:R-:W4:Y:S04]  /*7aa0*/  LDL.LU R28, [R1+0x12c] ;  /* 0x00012c00011c7983 */ /* 0x000f280000300800 */
[----:B------:R0:W-:Y:S04]  /*7ab0*/  STS.U16 [R4+UR6+0x2880], R15 ;  /* 0x0028800f04007988 */ /* 0x0001e80008000406 */
[----:B------:R-:W4:Y:S01]  /*7ac0*/  LDL.LU R0, [R1+0x128] ;  /* 0x0001280001007983 */ /* 0x000f220000300800 */
[----:B0-----:R-:W0:Y:S03]  /*7ad0*/  S2R R15, SR_TID.X ;  /* 0x00000000000f7919 */ /* 0x001e260000002100 */
[----:B------:R1:W-:Y:S04]  /*7ae0*/  STS.U16 [R4+UR6+0x2900], R18 ;  /* 0x0029001204007988 */ /* 0x0003e80008000406 */
[----:B------:R-:W4:Y:S04]  /*7af0*/  LDL.LU R20, [R1+0x124] ;  /* 0x0001240001147983 */ /* 0x000f280000300800 */
[----:B------:R0:W-:Y:S04]  /*7b00*/  STS.U16 [R4+UR6+0x2980], R13 ;  /* 0x0029800d04007988 */ /* 0x0001e80008000406 */
[----:B-1----:R-:W4:Y:S01]  /*7b10*/  LDL.LU R18, [R1+0x10] ;  /* 0x0000100001127983 */ /* 0x002f220000300800 */
[----:B0-----:R-:W-:-:S05]  /*7b20*/  LOP3.LUT R15, R15, 0x3f, RZ, 0xc0, !PT ;  /* 0x0000003f0f0f7812 */ /* 0x001fca00078ec0ff */
[----:B------:R-:W-:-:S05]  /*7b30*/  IMAD.SHL.U32 R15, R15, 0x2, RZ ;  /* 0x000000020f0f7824 */ /* 0x000fca00078e00ff */
[----:B------:R-:W-:Y:S02]  /*7b40*/  LOP3.LUT R13, R15, 0x50, RZ, 0x3c, !PT ;  /* 0x000000500f0d7812 */ /* 0x000fe400078e3cff */
[----:B------:R-:W4:Y:S04]  /*7b50*/  LDL.LU R15, [R1+0x448] ;  /* 0x00044800010f7983 */ /* 0x000f280000300800 */
[----:B------:R-:W-:Y:S04]  /*7b60*/  STS.U16 [R4+UR6+0x3800], R5 ;  /* 0x0038000504007988 */ /* 0x000fe80008000406 */
[----:B------:R-:W-:Y:S04]  /*7b70*/  STS.U16 [R4+UR6+0x3880], R6 ;  /* 0x0038800604007988 */ /* 0x000fe80008000406 */
[----:B------:R-:W-:Y:S04]  /*7b80*/  STS.U16 [R4+UR6+0x3900], R8 ;  /* 0x0039000804007988 */ /* 0x000fe80008000406 */
[----:B------:R0:W-:Y:S04]  /*7b90*/  STS.U16 [R4+UR6+0x3980], R9 ;  /* 0x0039800904007988 */ /* 0x0001e80008000406 */
[----:B------:R1:W-:Y:S04]  /*7ba0*/  STS.U16 [R13+UR6+0xa00], R19 ;  /* 0x000a00130d007988 */ /* 0x0003e80008000406 */
[----:B0-----:R-:W4:Y:S04]  /*7bb0*/  LDL.LU R4, [R1+0x4bc] ;  /* 0x0004bc0001047983 */ /* 0x001f280000300800 */
[----:B------:R-:W4:Y:S04]  /*7bc0*/  LDL.LU R5, [R1+0x4c0] ;  /* 0x0004c00001057983 */ /* 0x000f280000300800 */
[----:B------:R-:W4:Y:S04]  /*7bd0*/  LDL.LU R6, [R1+0x4c8] ;  /* 0x0004c80001067983 */ /* 0x000f280000300800 */
[----:B------:R-:W4:Y:S04]  /*7be0*/  LDL.LU R8, [R1+0x4b8] ;  /* 0x0004b80001087983 */ /* 0x000f280000300800 */
[----:B------:R-:W4:Y:S04]  /*7bf0*/  LDL.LU R9, [R1+0x43c] ;  /* 0x00043c0001097983 */ /* 0x000f280000300800 */
[----:B-1----:R-:W4:Y:S04]  /*7c00*/  LDL.LU R19, [R1+0x440] ;  /* 0x0004400001137983 */ /* 0x002f280000300800 */
[----:B--2---:R0:W-:Y:S04]  /*7c10*/  STS.U16 [R13+UR6+0xa80], R21 ;  /* 0x000a80150d007988 */ /* 0x0041e80008000406 */
[----:B0-----:R-:W2:Y:S04]  /*7c20*/  LDL.LU R21, [R1+0x444] ;  /* 0x0004440001157983 */ /* 0x001ea80000300800 */
[----:B---3--:R0:W-:Y:S04]  /*7c30*/  STS.U16 [R13+UR6+0xb00], R22 ;  /* 0x000b00160d007988 */ /* 0x0081e80008000406 */
[----:B0-----:R-:W3:Y:S04]  /*7c40*/  LDL.LU R22, [R1+0x438] ;  /* 0x0004380001167983 */ /* 0x001ee80000300800 */
[----:B------:R0:W-:Y:S04]  /*7c50*/  STS.U16 [R13+UR6+0xb80], R23 ;  /* 0x000b80170d007988 */ /* 0x0001e80008000406 */
[----:B------:R1:W-:Y:S04]  /*7c60*/  STS.U16 [R13+UR6+0x1a00], R24 ;  /* 0x001a00180d007988 */ /* 0x0003e80008000406 */
[----:B0-----:R-:W2:Y:S04]  /*7c70*/  LDL.LU R23, [R1+0x120] ;  /* 0x0001200001177983 */ /* 0x001ea80000300800 */
[----:B-1----:R-:W2:Y:S04]  /*7c80*/  LDL.LU R24, [R1+0x10c] ;  /* 0x00010c0001187983 */ /* 0x002ea80000300800 */
[----:B----4-:R0:W-:Y:S04]  /*7c90*/  STS.U16 [R13+UR6+0x1a80], R26 ;  /* 0x001a801a0d007988 */ /* 0x0101e80008000406 */
[----:B------:R1:W-:Y:S04]  /*7ca0*/  STS.U16 [R13+UR6+0x1b00], R27 ;  /* 0x001b001b0d007988 */ /* 0x0003e80008000406 */
[----:B0-----:R-:W4:Y:S04]  /*7cb0*/  LDL.LU R26, [R1+0x944] ;  /* 0x00094400011a7983 */ /* 0x001f280000300800 */
[----:B-1----:R-:W2:Y:S04]  /*7cc0*/  LDL.LU R27, [R1+0x940] ;  /* 0x00094000011b7983 */ /* 0x002ea80000300800 */
[----:B------:R0:W-:Y:S02]  /*7cd0*/  STS.U16 [R13+UR6+0x1b80], R15 ;  /* 0x001b800f0d007988 */ /* 0x0001e40008000406 */
[----:B0-----:R-:W0:Y:S02]  /*7ce0*/  S2R R15, SR_TID.X ;  /* 0x00000000000f7919 */ /* 0x001e240000002100 */
[----:B------:R1:W-:Y:S01]  /*7cf0*/  STS.U16 [R13+UR6+0x2b80], R20 ;  /* 0x002b80140d007988 */ /* 0x0003e20008000406 */
[----:B0-----:R-:W-:-:S05]  /*7d00*/  LOP3.LUT R15, R15, 0x3f, RZ, 0xc0, !PT ;  /* 0x0000003f0f0f7812 */ /* 0x001fca00078ec0ff */
[----:B------:R-:W-:-:S05]  /*7d10*/  IMAD.SHL.U32 R15, R15, 0x2, RZ ;  /* 0x000000020f0f7824 */ /* 0x000fca00078e00ff */
[----:B-1----:R-:W-:Y:S02]  /*7d20*/  LOP3.LUT R20, R15, 0x60, RZ, 0x3c, !PT ;  /* 0x000000600f147812 */ /* 0x002fe400078e3cff */
[----:B------:R-:W3:Y:S04]  /*7d30*/  LDL.LU R15, [R1+0x108] ;  /* 0x00010800010f7983 */ /* 0x000ee80000300800 */
[----:B------:R0:W-:Y:S04]  /*7d40*/  STS.U16 [R13+UR6+0x3a00], R18 ;  /* 0x003a00120d007988 */ /* 0x0001e80008000406 */
[----:B------:R1:W-:Y:S04]  /*7d50*/  STS.U16 [R13+UR6+0x2a00], R29 ;  /* 0x002a001d0d007988 */ /* 0x0003e80008000406 */
[----:B------:R1:W-:Y:S04]  /*7d60*/  STS.U16 [R13+UR6+0x2a80], R28 ;  /* 0x002a801c0d007988 */ /* 0x0003e80008000406 */
[----:B0-----:R-:W3:Y:S04]  /*7d70*/  LDL.LU R18, [R1+0x4ac] ;  /* 0x0004ac0001127983 */ /* 0x001ee80000300800 */
[----:B-1----:R-:W3:Y:S04]  /*7d80*/  LDL.LU R29, [R1+0x8c] ;  /* 0x00008c00011d7983 */ /* 0x002ee80000300800 */
[----:B------:R0:W-:Y:S04]  /*7d90*/  STS.U16 [R13+UR6+0x2b00], R0 ;  /* 0x002b00000d007988 */ /* 0x0001e80008000406 */
[----:B------:R-:W3:Y:S04]  /*7da0*/  LDL.LU R28, [R1+0x88] ;  /* 0x00008800011c7983 */ /* 0x000ee80000300800 */
[----:B------:R-:W-:Y:S04]  /*7db0*/  STS.U16 [R13+UR6+0x3b80], R25 ;  /* 0x003b80190d007988 */ /* 0x000fe80008000406 */
[----:B0-----:R-:W3:Y:S04]  /*7dc0*/  LDL.LU R0, [R1+0x84] ;  /* 0x0000840001007983 */ /* 0x001ee80000300800 */
[----:B----4-:R-:W-:Y:S04]  /*7dd0*/  STS.U16 [R13+UR6+0x3b00], R26 ;  /* 0x003b001a0d007988 */ /* 0x010fe80008000406 */
[----:B--2---:R0:W-:Y:S04]  /*7de0*/  STS.U16 [R13+UR6+0x3a80], R27 ;  /* 0x003a801b0d007988 */ /* 0x0041e80008000406 */
[----:B0-----:R-:W2:Y:S04]  /*7df0*/  LDL.LU R27, [R1+0x100] ;  /* 0x00010000011b7983 */ /* 0x001ea80000300800 */
[----:B------:R-:W4:Y:S04]  /*7e00*/  LDL.LU R26, [R1+0x428] ;  /* 0x00042800011a7983 */ /* 0x000f280000300800 */
[----:B------:R-:W2:Y:S04]  /*7e10*/  LDL.LU R13, [R1+0x104] ;  /* 0x00010400010d7983 */ /* 0x000ea80000300800 */
[----:B------:R-:W4:Y:S04]  /*7e20*/  LDL.LU R25, [R1+0x430] ;  /* 0x0004300001197983 */ /* 0x000f280000300800 */
[----:B------:R0:W-:Y:S04]  /*7e30*/  STS.U16 [R20+UR6+0xc00], R4 ;  /* 0x000c000414007988 */ /* 0x0001e80008000406 */
[----:B------:R1:W-:Y:S04]  /*7e40*/  STS.U16 [R20+UR6+0xc80], R5 ;  /* 0x000c800514007988 */ /* 0x0003e80008000406 */
[----:B------:R1:W-:Y:S04]  /*7e50*/  STS.U16 [R20+UR6+0xd00], R6 ;  /* 0x000d000614007988 */ /* 0x0003e80008000406 */
[----:B0-----:R-:W4:Y:S04]  /*7e60*/  LDL.LU R4, [R1+0x93c] ;  /* 0x00093c0001047983 */ /* 0x001f280000300800 */
[----:B-1----:R-:W4:Y:S04]  /*7e70*/  LDL.LU R5, [R1+0x938] ;  /* 0x0009380001057983 */ /* 0x002f280000300800 */
        /* <DEDUP_REMOVED lines=8> */
[----:B---3--:R1:W-:Y:S04]  /*7f00*/  STS.U16 [R20+UR6+0x1d80], R22 ;  /* 0x001d801614007988 */ /* 0x0083e80008000406 */
[----:B------:R3:W-:Y:S04]  /*7f10*/  STS.U16 [R20+UR6+0x2c00], R23 ;  /* 0x002c001714007988 */ /* 0x0007e80008000406 */
[----:B0-----:R-:W4:Y:S04]  /*7f20*/  LDL.LU R21, [R1+0x924] ;  /* 0x0009240001157983 */ /* 0x001f280000300800 */
[----:B-1----:R-:W4:Y:S04]  /*7f30*/  LDL.LU R22, [R1+0x920] ;  /* 0x0009200001167983 */ /* 0x002f280000300800 */
[----:B---3--:R-:W3:Y:S04]  /*7f40*/  LDL.LU R23, [R1+0x91c] ;  /* 0x00091c0001177983 */ /* 0x008ee80000300800 */
[----:B------:R0:W-:Y:S04]  /*7f50*/  STS.U16 [R20+UR6+0x2c80], R24 ;  /* 0x002c801814007988 */ /* 0x0001e80008000406 */
[----:B0-----:R-:W3:Y:S04]  /*7f60*/  LDL.LU R24, [R1+0x918] ;  /* 0x0009180001187983 */ /* 0x001ee80000300800 */
[----:B------:R0:W-:Y:S02]  /*7f70*/  STS.U16 [R20+UR6+0x2d00], R15 ;  /* 0x002d000f14007988 */ /* 0x0001e40008000406 */
[----:B0-----:R-:W0:Y:S02]  /*7f80*/  S2R R15, SR_TID.X ;  /* 0x00000000000f7919 */ /* 0x001e240000002100 */
[----:B0-----:R-:W-:-:S05]  /*7f90*/  LOP3.LUT R15, R15, 0x3f, RZ, 0xc0, !PT ;  /* 0x0000003f0f0f7812 */ /* 0x001fca00078ec0ff */
[----:B------:R-:W-:Y:S01]  /*7fa0*/  IMAD.SHL.U32 R15, R15, 0x2, RZ ;  /* 0x000000020f0f7824 */ /* 0x000fe200078e00ff */
[----:B--2---:R0:W-:Y:S04]  /*7fb0*/  STS.U16 [R20+UR6+0x2d80], R13 ;  /* 0x002d800d14007988 */ /* 0x0041e80008000406 */
[----:B0-----:R-:W-:Y:S02]  /*7fc0*/  LOP3.LUT R13, R15, 0x70, RZ, 0x3c, !PT ;  /* 0x000000700f0d7812 */ /* 0x001fe400078e3cff */
[----:B------:R-:W2:Y:S04]  /*7fd0*/  LDL.LU R15, [R1+0x4b4] ;  /* 0x0004b400010f7983 */ /* 0x000ea80000300800 */
[----:B---3--:R0:W-:Y:S04]  /*7fe0*/  STS.U16 [R20+UR6+0x3c00], R24 ;  /* 0x003c001814007988 */ /* 0x0081e80008000406 */
[----:B------:R1:W-:Y:S04]  /*7ff0*/  STS.U16 [R20+UR6+0x3c80], R23 ;  /* 0x003c801714007988 */ /* 0x0003e80008000406 */
[----:B----4-:R3:W-:Y:S04]  /*8000*/  STS.U16 [R20+UR6+0x3d00], R22 ;  /* 0x003d001614007988 */ /* 0x0107e80008000406 */
[----:B0-----:R-:W4:Y:S04]  /*8010*/  LDL.LU R24, [R1+0x434] ;  /* 0x0004340001187983 */ /* 0x001f280000300800 */
[----:B-1----:R-:W4:Y:S04]  /*8020*/  LDL.LU R23, [R1+0x42c] ;  /* 0x00042c0001177983 */ /* 0x002f280000300800 */
[----:B---3--:R-:W3:Y:S04]  /*8030*/  LDL.LU R22, [R1+0x4a8] ;  /* 0x0004a80001167983 */ /* 0x008ee80000300800 */
[----:B------:R0:W-:Y:S04]  /*8040*/  STS.U16 [R20+UR6+0x3d80], R21 ;  /* 0x003d801514007988 */ /* 0x0001e80008000406 */
[----:B------:R1:W-:Y:S04]  /*8050*/  STS.U16 [R13+UR6+0xe00], R18 ;  /* 0x000e00120d007988 */ /* 0x0003e80008000406 */
[----:B0-----:R-:W3:Y:S04]  /*8060*/  LDL.LU R20, [R1+0x914] ;  /* 0x0009140001147983 */ /* 0x001ee80000300800 */
[----:B------:R-:W3:Y:S04]  /*8070*/  LDL.LU R21, [R1+0x4b0] ;  /* 0x0004b00001157983 */ /* 0x000ee80000300800 */
[----:B-1----:R-:W3:Y:S04]  /*8080*/  LDL.LU R18, [R1+0x910] ;  /* 0x0009100001127983 */ /* 0x002ee80000300800 */
[----:B------:R-:W-:Y:S04]  /*8090*/  STS.U16 [R13+UR6+0x1f00], R25 ;  /* 0x001f00190d007988 */ /* 0x000fe80008000406 */
[----:B------:R-:W-:Y:S04]  /*80a0*/  STS.U16 [R13+UR6+0x1f80], R26 ;  /* 0x001f801a0d007988 */ /* 0x000fe80008000406 */
[----:B------:R-:W-:Y:S04]  /*80b0*/  STS.U16 [R13+UR6+0x2e00], R27 ;  /* 0x002e001b0d007988 */ /* 0x000fe80008000406 */
[----:B------:R-:W-:Y:S04]  /*80c0*/  STS.U16 [R13+UR6+0x2e80], R29 ;  /* 0x002e801d0d007988 */ /* 0x000fe80008000406 */
[----:B------:R-:W-:Y:S04]  /*80d0*/  STS.U16 [R13+UR6+0x2f00], R28 ;  /* 0x002f001c0d007988 */ /* 0x000fe80008000406 */
[----:B------:R-:W-:Y:S04]  /*80e0*/  STS.U16 [R13+UR6+0x2f80], R0 ;  /* 0x002f80000d007988 */ /* 0x000fe80008000406 */
[----:B------:R-:W-:Y:S04]  /*80f0*/  STS.U16 [R13+UR6+0x3e00], R19 ;  /* 0x003e00130d007988 */ /* 0x000fe80008000406 */
[----:B------:R-:W-:Y:S04]  /*8100*/  STS.U16 [R13+UR6+0x3f80], R9 ;  /* 0x003f80090d007988 */ /* 0x000fe80008000406 */
[----:B--2---:R0:W-:Y:S02]  /*8110*/  STS.U16 [R13+UR6+0xe80], R15 ;  /* 0x000e800f0d007988 */ /* 0x0041e40008000406 */
[----:B0-----:R-:W0:Y:S02]  /*8120*/  S2R R15, SR_TID.X ;  /* 0x00000000000f7919 */ /* 0x001e240000002100 */
[----:B0-----:R-:W-:-:S05]  /*8130*/  LOP3.LUT R15, R15, 0x3f, RZ, 0xc0, !PT ;  /* 0x0000003f0f0f7812 */ /* 0x001fca00078ec0ff */
[----:B------:R-:W-:Y:S01]  /*8140*/  IMAD.SHL.U32 R15, R15, 0x2, RZ ;  /* 0x000000020f0f7824 */ /* 0x000fe200078e00ff */
[----:B----4-:R-:W-:Y:S04]  /*8150*/  STS.U16 [R13+UR6+0x1e80], R24 ;  /* 0x001e80180d007988 */ /* 0x010fe80008000406 */
[----:B------:R-:W-:Y:S04]  /*8160*/  STS.U16 [R13+UR6+0x1e00], R23 ;  /* 0x001e00170d007988 */ /* 0x000fe80008000406 */
[----:B---3--:R-:W-:Y:S04]  /*8170*/  STS.U16 [R13+UR6+0xf80], R22 ;  /* 0x000f80160d007988 */ /* 0x008fe80008000406 */
[----:B------:R-:W-:Y:S04]  /*8180*/  STS.U16 [R13+UR6+0x3e80], R20 ;  /* 0x003e80140d007988 */ /* 0x000fe80008000406 */
[----:B------:R-:W-:Y:S04]  /*8190*/  STS.U16 [R13+UR6+0xf00], R21 ;  /* 0x000f00150d007988 */ /* 0x000fe80008000406 */
[----:B------:R-:W-:Y:S04]  /*81a0*/  STS.U16 [R13+UR6+0x3f00], R18 ;  /* 0x003f00120d007988 */ /* 0x000fe80008000406 */
[----:B------:R-:W-:Y:S04]  /*81b0*/  STS.U16 [R15+UR6+0x4000], R8 ;  /* 0x004000080f007988 */ /* 0x000fe80008000406 */
[----:B------:R-:W-:Y:S04]  /*81c0*/  STS.U16 [R15+UR6+0x4200], R7 ;  /* 0x004200070f007988 */ /* 0x000fe80008000406 */
[----:B------:R-:W-:Y:S04]  /*81d0*/  STS.U16 [R12+UR6+0x4080], R6 ;  /* 0x004080060c007988 */ /* 0x000fe80008000406 */
[----:B------:R0:W-:Y:S04]  /*81e0*/  STS.U16 [R12+UR6+0x4280], R14 ;  /* 0x0042800e0c007988 */ /* 0x0001e80008000406 */
[----:B0-----:R-:W2:Y:S04]  /*81f0*/  LDL.LU.64 R12, [R1+0x70] ;  /* 0x00007000010c7983 */ /* 0x001ea80000300a00 */
[----:B------:R-:W2:Y:S01]  /*8200*/  LDL.LU.64 R14, [R1+0x78] ;  /* 0x00007800010e7983 */ /* 0x000ea20000300a00 */
[----:B------:R-:W0:Y:S03]  /*8210*/  S2UR UR9, SR_CgaCtaId ;  /* 0x00000000000979c3 */ /* 0x000e260000008800 */
[----:B------:R-:W-:Y:S04]  /*8220*/  STS.U16 [R10+UR6+0x4100], R5 ;  /* 0x004100050a007988 */ /* 0x000fe80008000406 */
[----:B------:R-:W-:Y:S04]  /*8230*/  STS.U16 [R10+UR6+0x4300], R16 ;  /* 0x004300100a007988 */ /* 0x000fe80008000406 */
[----:B------:R-:W-:Y:S04]  /*8240*/  STS.U16 [R11+UR6+0x4180], R4 ;  /* 0x004180040b007988 */ /* 0x000fe80008000406 */
[----:B------:R-:W-:Y:S01]  /*8250*/  STS.U16 [R11+UR6+0x4380], R17 ;  /* 0x004380110b007988 */ /* 0x000fe20008000406 */
[----:B------:R-:W-:-:S02]  /*8260*/  UMOV UR8, 0x400 ;  /* 0x0000040000087882 */ /* 0x000fc40000000000 */
[----:B0-----:R-:W-:Y:S01]  /*8270*/  ULEA UR8, UR9, UR8, 0x18 ;  /* 0x0000000809087291 */ /* 0x001fe2000f8ec0ff */
[----:B------:R-:W-:Y:S08]  /*8280*/  BAR.SYNC.DEFER_BLOCKING 0x0 ;  /* 0x0000000000007b1d */ /* 0x000ff00000010000 */
[----:B------:R-:W0:Y:S04]  /*8290*/  LDSM.16.M88.4 R20, [R3+UR8+0x4000] ;  /* 0x004000080314783b */ /* 0x000e280008000200 */
[----:B------:R1:W3:Y:S04]  /*82a0*/  LDSM.16.M88.4 R16, [R3+UR8+0x4200] ;  /* 0x004200080310783b */ /* 0x0002e80008000200 */
[----:B------:R-:W-:Y:S01]  /*82b0*/  LDSM.16.MT88.4 R8, [R2+UR8] ;  /* 0x000000080208783b */ /* 0x000fe20008004200 */
[----:B-1----:R-:W-:-:S03]  /*82c0*/  LOP3.LUT R3, R2, 0x40, RZ, 0x3c, !PT ;  /* 0x0000004002037812 */ /* 0x002fc600078e3cff */
[----:B------:R-:W-:Y:S04]  /*82d0*/  LDSM.16.MT88.4 R24, [R2+UR8+0x80] ;  /* 0x000080080218783b */ /* 0x000fe80008004200 */
[----:B------:R-:W1:Y:S04]  /*82e0*/  LDSM.16.MT88.4 R4, [R3+UR8] ;  /* 0x000000080304783b */ /* 0x000e680008004200 */
[----:B0-----:R-:W-:Y:S04]  /*82f0*/  STL [R1+0x860], R22 ;  /* 0x0008601601007387 */ /* 0x001fe80000100800 */
[----:B------:R-:W-:Y:S04]  /*8300*/  STL [R1+0x85c], R23 ;  /* 0x00085c1701007387 */ /* 0x000fe80000100800 */
[----:B---3--:R-:W-:Y:S04]  /*8310*/  STL [R1+0x8ec], R18 ;  /* 0x0008ec1201007387 */ /* 0x008fe80000100800 */
[----:B------:R-:W-:Y:S04]  /*8320*/  STL [R1+0x8e8], R19 ;  /* 0x0008e81301007387 */ /* 0x000fe80000100800 */
[----:B-1----:R-:W-:Y:S04]  /*8330*/  STL.64 [R1+0x908], R6 ;  /* 0x0009080601007387 */ /* 0x002fe80000100a00 */
[----:B------:R2:W-:Y:S04]  /*8340*/  STL.64 [R1+0x900], R4 ;  /* 0x0009000401007387 */ /* 0x0005e80000100a00 */
[----:B------:R-:W-:Y:S04]  /*8350*/  STL.64 [R1+0x8f8], R26 ;  /* 0x0008f81a01007387 */ /* 0x000fe80000100a00 */
[----:B------:R-:W-:Y:S01]  /*8360*/  STL.64 [R1+0x8f0], R24 ;  /* 0x0008f01801007387 */ /* 0x000fe20000100a00 */
[----:B--2---:R-:W-:Y:S03]  /*8370*/  HMMA.16816.F32 R4, R8, R20, R12 ;  /* 0x000000140804723c */ /* 0x004fe6000000180c */
[----:B------:R-:W2:Y:S04]  /*8380*/  LDL.LU.64 R12, [R1+0x40] ;  /* 0x00004000010c7983 */ /* 0x000ea80000300a00 */
[----:B------:R-:W2:-:S12]  /*8390*/  LDL.LU.64 R14, [R1+0x48] ;  /* 0x00004800010e7983 */ /* 0x000e980000300a00 */
[----:B------:R-:W-:Y:S04]  /*83a0*/  STL.64 [R1+0x140], R4 ;  /* 0x0001400401007387 */ /* 0x000fe80000100a00 */
[----:B------:R-:W-:Y:S04]  /*83b0*/  STL.64 [R1+0x148], R6 ;  /* 0x0001480601007387 */ /* 0x000fe80000100a00 */
[----:B------:R-:W0:Y:S04]  /*83c0*/  LDSM.16.MT88.4 R4, [R3+UR8+0x80] ;  /* 0x000080080304783b */ /* 0x000e280008004200 */
[----:B0-----:R-:W-:Y:S01]  /*83d0*/  STL.64 [R1+0x60], R4 ;  /* 0x0000600401007387 */ /* 0x001fe20000100a00 */
[----:B------:R-:W-:-:S03]  /*83e0*/  IMAD.MOV.U32 R18, RZ, RZ, R7 ;  /* 0x000000ffff127224 */ /* 0x000fc600078e0007 */
[----:B------:R-:W-:Y:S04]  /*83f0*/  STL [R1+0x68], R6 ;  /* 0x0000680601007387 */ /* 0x000fe80000100800 */
[----:B------:R-:W0:Y:S02]  /*8400*/  LDSM.16.MT88.4 R4, [R2+UR8+0x100] ;  /* 0x000100080204783b */ /* 0x000e240008004200 */
[----:B0-----:R-:W-:Y:S02]  /*8410*/  IMAD.MOV.U32 R29, RZ, RZ, R6 ;  /* 0x000000ffff1d7224 */ /* 0x001fe400078e0006 */
[----:B------:R-:W-:Y:S01]  /*8420*/  STL.64 [R1+0x80], R4 ;  /* 0x0000800401007387 */ /* 0x000fe20000100a00 */
[----:B------:R-:W-:-:S03]  /*8430*/  IMAD.MOV.U32 R28, RZ, RZ, R7 ;  /* 0x000000ffff1c7224 */ /* 0x000fc600078e0007 */
[----:B------:R-:W0:Y:S04]  /*8440*/  LDSM.16.MT88.4 R4, [R3+UR8+0x100] ;  /* 0x000100080304783b */ /* 0x000e280008004200 */
[----:B------:R-:W3:Y:S04]  /*8450*/  LDL.LU.64 R24, [R1+0x130] ;  /* 0x0001300001187983 */ /* 0x000ee80000300a00 */
[----:B------:R-:W3:Y:S01]  /*8460*/  LDL.LU.64 R26, [R1+0x138] ;  /* 0x00013800011a7983 */ /* 0x000ee20000300a00 */
[----:B0-----:R-:W-:Y:S02]  /*8470*/  IMAD.MOV.U32 R19, RZ, RZ, R4 ;  /* 0x000000ffff137224 */ /* 0x001fe400078e0004 */
[----:B------:R-:W-:-:S02]  /*8480*/  IMAD.MOV.U32 R23, RZ, RZ, R5 ;  /* 0x000000ffff177224 */ /* 0x000fc400078e0005 */
[----:B------:R-:W-:Y:S02]  /*8490*/  IMAD.MOV.U32 R22, RZ, RZ, R6 ;  /* 0x000000ffff167224 */ /* 0x000fe400078e0006 */
[----:B------:R-:W-:Y:S02]  /*84a0*/  IMAD.MOV.U32 R0, RZ, RZ, R7 ;  /* 0x000000ffff007224 */ /* 0x000fe400078e0007 */
[----:B------:R-:W0:Y:S04]  /*84b0*/  LDSM.16.MT88.4 R4, [R2+UR8+0x180] ;  /* 0x000180080204783b */ /* 0x000e280008004200 */
[----:B------:R0:W-:Y:S04]  /*84c0*/  STL [R1+0x8e4], R28 ;  /* 0x0008e41c01007387 */ /* 0x0001e80000100800 */
[----:B------:R1:W-:Y:S01]  /*84d0*/  STL [R1+0x8e0], R29 ;  /* 0x0008e01d01007387 */ /* 0x0003e20000100800 */
[----:B0-----:R-:W-:-:S03]  /*84e0*/  IMAD.MOV.U32 R28, RZ, RZ, R6 ;  /* 0x000000ffff1c7224 */ /* 0x001fc600078e0006 */
[----:B------:R0:W-:Y:S01]  /*84f0*/  STL.64 [R1+0x70], R4 ;  /* 0x0000700401007387 */ /* 0x0001e20000100a00 */
[----:B-1----:R-:W-:-:S03]  /*8500*/  IMAD.MOV.U32 R29, RZ, RZ, R7 ;  /* 0x000000ffff1d7224 */ /* 0x002fc600078e0007 */
[----:B------:R-:W3:Y:S04]  /*8510*/  LDL.LU.64 R6, [R1+0x908] ;  /* 0x0009080001067983 */ /* 0x000ee80000300a00 */
[----:B0-----:R-:W3:Y:S01]  /*8520*/  LDL.LU.64 R4, [R1+0x900] ;  /* 0x0009000001047983 */ /* 0x001ee20000300a00 */
[----:B--2---:R-:W-:Y:S03]  /*8530*/  HMMA.16816.F32 R12, R8, R16, R12 ;  /* 0x00000010080c723c */ /* 0x004fe6000000180c */
[----:B------:R-:W2:Y:S04]  /*8540*/  LDL.LU.64 R8, [R1+0x110] ;  /* 0x0001100001087983 */ /* 0x000ea80000300a00 */
[----:B------:R-:W2:-:S12]  /*8550*/  LDL.LU.64 R10, [R1+0x118] ;  /* 0x00011800010a7983 */ /* 0x000e980000300a00 */
[----:B------:R-:W-:Y:S04]  /*8560*/  STL.64 [R1+0x120], R12 ;  /* 0x0001200c01007387 */ /* 0x000fe80000100a00 */
[----:B------:R-:W-:Y:S04]  /*8570*/  STL.64 [R1+0x128], R14 ;  /* 0x0001280e01007387 */ /* 0x000fe80000100a00 */
[----:B------:R-:W0:Y:S04]  /*8580*/  LDSM.16.MT88.4 R12, [R3+UR8+0x180] ;  /* 0x00018008030c783b */ /* 0x000e280008004200 */
[----:B0-----:R-:W-:Y:S04]  /*8590*/  STL.64 [R1+0x888], R14 ;  /* 0x0008880e01007387 */ /* 0x001fe80000100a00 */
[----:B------:R0:W-:Y:S04]  /*85a0*/  STL.64 [R1+0x880], R12 ;  /* 0x0008800c01007387 */ /* 0x0001e80000100a00 */
[----:B0-----:R-:W4:Y:S04]  /*85b0*/  LDL.LU.64 R12, [R1] ;  /* 0x00000000010c7983 */ /* 0x001f280000300a00 */
[----:B------:R-:W4:Y:S01]  /*85c0*/  LDL.LU.64 R14, [R1+0x8] ;  /* 0x00000800010e7983 */ /* 0x000f220000300a00 */
[----:B---3--:R-:W-:-:S15]  /*85d0*/  HMMA.16816.F32 R24, R4, R20, R24 ;  /* 0x000000140418723c */ /* 0x008fde0000001818 */
[----:B------:R-:W-:-:S04]  /*85e0*/  NOP ;  /* 0x0000000000007918 */ /* 0x000fc80000000000 */
[----:B------:R-:W-:Y:S04]  /*85f0*/  STL.64 [R1+0x130], R24 ;  /* 0x0001301801007387 */ /* 0x000fe80000100a00 */
[----:B------:R0:W-:Y:S04]  /*8600*/  STL.64 [R1+0x138], R26 ;  /* 0x0001381a01007387 */ /* 0x0001e80000100a00 */
[----:B0-----:R-:W2:Y:S04]  /*8610*/  LDL.LU.64 R26, [R1+0x8f8] ;  /* 0x0008f800011a7983 */ /* 0x001ea80000300a00 */
[----:B------:R-:W2:Y:S01]  /*8620*/  LDL.LU.64 R24, [R1+0x8f0] ;  /* 0x0008f00001187983 */ /* 0x000ea20000300a00 */
[----:B----4-:R-:W-:Y:S03]  /*8630*/  HMMA.16816.F32 R4, R4, R16, R12 ;  /* 0x000000100404723c */ /* 0x010fe6000000180c */
[----:B------:R-:W0:-:S15]  /*8640*/  LDSM.16.MT88.4 R12, [R2+UR8+0x2000] ;  /* 0x00200008020c783b */ /* 0x000e1e0008004200 */
[----:B------:R-:W-:Y:S01]  /*8650*/  NOP ;  /* 0x0000000000007918 */ /* 0x000fe20000000000 */
[----:B------:R-:W-:Y:S04]  /*8660*/  STL.64 [R1+0x100], R4 ;  /* 0x0001000401007387 */ /* 0x000fe80000100a00 */
[----:B------:R-:W-:Y:S04]  /*8670*/  STL.64 [R1+0x108], R6 ;  /* 0x0001080601007387 */ /* 0x000fe80000100a00 */
[----:B------:R-:W1:Y:S04]  /*8680*/  LDSM.16.MT88.4 R4, [R3+UR8+0x2000] ;  /* 0x002000080304783b */ /* 0x000e680008004200 */
[----:B0-----:R-:W-:Y:S04]  /*8690*/  STL.64 [R1+0x40], R12 ;  /* 0x0000400c01007387 */ /* 0x001fe80000100a00 */
[----:B------:R-:W-:Y:S04]  /*86a0*/  STL.64 [R1+0x48], R14 ;  /* 0x0000480e01007387 */ /* 0x000fe80000100a00 */
[----:B------:R-:W0:Y:S04]  /*86b0*/  LDSM.16.MT88.4 R12, [R2+UR8+0x2080] ;  /* 0x00208008020c783b */ /* 0x000e280008004200 */
[----:B-1----:R-:W-:Y:S04]  /*86c0*/  STL.64 [R1], R4 ;  /* 0x0000000401007387 */ /* 0x002fe80000100a00 */
[----:B------:R2:W-:Y:S04]  /*86d0*/  STL.64 [R1+0x8], R6 ;  /* 0x0000080601007387 */ /* 0x0005e80000100a00 */
[----:B0-----:R-:W-:Y:S04]  /*86e0*/  STL.64 [R1+0x30], R12 ;  /* 0x0000300c01007387 */ /* 0x001fe80000100a00 */
[----:B------:R-:W-:Y:S01]  /*86f0*/  STL.64 [R1+0x38], R14 ;  /* 0x0000380e01007387 */ /* 0x000fe20000100a00 */
[----:B--2---:R-:W-:Y:S03]  /*8700*/  HMMA.16816.F32 R4, R24, R20, R8 ;  /* 0x000000141804723c */ /* 0x004fe60000001808 */
[----:B------:R-:W0:Y:S04]  /*8710*/  LDSM.16.MT88.4 R8, [R3+UR8+0x2080] ;  /* 0x002080080308783b */ /* 0x000e280008004200 */
[----:B0-----:R-:W-:-:S12]  /*8720*/  STL.64 [R1+0x7d0], R10 ;  /* 0x0007d00a01007387 */ /* 0x001fd80000100a00 */
[----:B------:R-:W-:Y:S04]  /*8730*/  STL.64 [R1+0x110], R4 ;  /* 0x0001100401007387 */ /* 0x000fe80000100a00 */
[----:B------:R-:W-:Y:S04]  /*8740*/  STL.64 [R1+0x118], R6 ;  /* 0x0001180601007387 */ /* 0x000fe80000100a00 */
[----:B------:R-:W0:Y:S04]  /*8750*/  LDSM.16.MT88.4 R4, [R2+UR8+0x2100] ;  /* 0x002100080204783b */ /* 0x000e280008004200 */
[----:B------:R1:W-:Y:S04]  /*8760*/  STL.64 [R1+0x7c8], R8 ;  /* 0x0007c80801007387 */ /* 0x0003e80000100a00 */
[----:B------:R-:W2:Y:S04]  /*8770*/  LDL.LU.64 R12, [R1+0xf0] ;  /* 0x0000f000010c7983 */ /* 0x000ea80000300a00 */
[----:B------:R-:W2:Y:S04]  /*8780*/  LDL.LU.64 R14, [R1+0xf8] ;  /* 0x0000f800010e7983 */ /* 0x000ea80000300a00 */
[----:B0-----:R-:W-:Y:S04]  /*8790*/  STL.64 [R1+0x20], R4 ;  /* 0x0000200401007387 */ /* 0x001fe80000100a00 */
[----:B------:R-:W-:Y:S04]  /*87a0*/  STL.64 [R1+0x28], R6 ;  /* 0x0000280601007387 */ /* 0x000fe80000100a00 */
[----:B------:R-:W0:Y:S01]  /*87b0*/  LDSM.16.MT88.4 R4, [R3+UR8+0x2100] ;  /* 0x002100080304783b */ /* 0x000e220008004200 */
[----:B------:R-:W-:-:S03]  /*87c0*/  IMAD.MOV.U32 R11, RZ, RZ, R18 ;  /* 0x000000ffff0b7224 */ /* 0x000fc600078e0012 */
[----:B-1----:R-:W3:Y:S04]  /*87d0*/  LDL.LU R8, [R1+0x60] ;  /* 0x0000600001087983 */ /* 0x002ee80000300800 */
[----:B------:R-:W3:Y:S04]  /*87e0*/  LDL.LU R9, [R1+0x64] ;  /* 0x0000640001097983 */ /* 0x000ee80000300800 */
[----:B------:R-:W3:Y:S04]  /*87f0*/  LDL.LU R10, [R1+0x68] ;  /* 0x00006800010a7983 */ /* 0x000ee80000300800 */
[----:B------:R-:W4:Y:S04]  /*8800*/  LDL.LU R18, [R1+0x8ec] ;  /* 0x0008ec0001127983 */ /* 0x000f280000300800 */
[----:B0-----:R-:W-:Y:S04]  /*8810*/  STL.64 [R1+0x780], R6 ;  /* 0x0007800601007387 */ /* 0x001fe80000100a00 */
[----:B------:R0:W-:Y:S02]  /*8820*/  STL.64 [R1+0x778], R4 ;  /* 0x0007780401007387 */ /* 0x0001e40000100a00 */
[----:B0-----:R-:W-:-:S02]  /*8830*/  IMAD.MOV.U32 R4, RZ, RZ, R19 ;  /* 0x000000ffff047224 */ /* 0x001fc400078e0013 */
[----:B------:R-:W4:Y:S01]  /*8840*/  LDL.LU R19, [R1+0x8e8] ;  /* 0x0008e80001137983 */ /* 0x000f220000300800 */
[----:B------:R-:W-:Y:S02]  /*8850*/  IMAD.MOV.U32 R6, RZ, RZ, R22 ;  /* 0x000000ffff067224 */ /* 0x000fe400078e0016 */
[----:B------:R-:W-:Y:S02]  /*8860*/  IMAD.MOV.U32 R7, RZ, RZ, R0 ;  /* 0x000000ffff077224 */ /* 0x000fe400078e0000 */
[----:B------:R-:W-:-:S03]  /*8870*/  IMAD.MOV.U32 R5, RZ, RZ, R23 ;  /* 0x000000ffff057224 */ /* 0x000fc600078e0017 */
[----:B------:R-:W-:Y:S04]  /*8880*/  STL.64 [R1+0x8c8], R6 ;  /* 0x0008c80601007387 */ /* 0x000fe80000100a00 */
[----:B------:R-:W-:Y:S04]  /*8890*/  STL.64 [R1+0x8c0], R4 ;  /* 0x0008c00401007387 */ /* 0x000fe80000100a00 */
[----:B------:R-:W0:Y:S02]  /*88a0*/  LDSM.16.MT88.4 R4, [R2+UR8+0x2180] ;  /* 0x002180080204783b */ /* 0x000e240008004200 */
[----:B0-----:R-:W-:-:S02]  /*88b0*/  IMAD.MOV.U32 R23, RZ, RZ, R4 ;  /* 0x000000ffff177224 */ /* 0x001fc400078e0004 */
[----:B------:R-:W-:Y:S02]  /*88c0*/  IMAD.MOV.U32 R22, RZ, RZ, R5 ;  /* 0x000000ffff167224 */ /* 0x000fe400078e0005 */
[----:B------:R-:W-:Y:S02]  /*88d0*/  IMAD.MOV.U32 R2, RZ, RZ, R6 ;  /* 0x000000ffff027224 */ /* 0x000fe400078e0006 */
[----:B------:R-:W-:Y:S02]  /*88e0*/  IMAD.MOV.U32 R0, RZ, RZ, R7 ;  /* 0x000000ffff007224 */ /* 0x000fe400078e0007 */
[----:B--2---:R-:W-:Y:S01]  /*88f0*/  HMMA.16816.F32 R4, R24, R16, R12 ;  /* 0x000000101804723c */ /* 0x004fe2000000180c */
[----:B------:R-:W0:Y:S04]  /*8900*/  LDSM.16.MT88.4 R24, [R3+UR8+0x2180] ;  /* 0x002180080318783b */ /* 0x000e280008004200 */
[----:B----4-:R-:W-:Y:S04]  /*8910*/  STL.64 [R1+0x8d8], R18 ;  /* 0x0008d81201007387 */ /* 0x010fe80000100a00 */
[----:B------:R1:W-:Y:S10]  /*8920*/  STL.64 [R1+0x8d0], R16 ;  /* 0x0008d01001007387 */ /* 0x0003f40000100a00 */
[----:B------:R2:W-:Y:S04]  /*8930*/  STL.64 [R1+0xf0], R4 ;  /* 0x0000f00401007387 */ /* 0x0005e80000100a00 */
[----:B------:R4:W-:Y:S04]  /*8940*/  STL.64 [R1+0xf8], R6 ;  /* 0x0000f80601007387 */ /* 0x0009e80000100a00 */
[----:B-1----:R-:W3:Y:S04]  /*8950*/  LDL.LU.64 R16, [R1+0xe0] ;  /* 0x0000e00001107983 */ /* 0x002ee80000300a00 */
[----:B------:R-:W3:Y:S04]  /*8960*/  LDL.LU.64 R18, [R1+0xe8] ;  /* 0x0000e80001127983 */ /* 0x000ee80000300a00 */
[----:B------:R-:W3:Y:S04]  /*8970*/  LDL.LU R12, [R1+0x70] ;  /* 0x00007000010c7983 */ /* 0x000ee80000300800 */
[----:B------:R-:W3:Y:S01]  /*8980*/  LDL.LU R13, [R1+0x74] ;  /* 0x00007400010d7983 */ /* 0x000ee20000300800 */
[----:B------:R-:W-:-:S02]  /*8990*/  IMAD.MOV.U32 R14, RZ, RZ, R28 ;  /* 0x000000ffff0e7224 */ /* 0x000fc400078e001c */
[----:B------:R-:W-:Y:S01]  /*89a0*/  IMAD.MOV.U32 R15, RZ, RZ, R29 ;  /* 0x000000ffff0f7224 */ /* 0x000fe200078e001d */
[----:B------:R-:W3:Y:S04]  /*89b0*/  LDL.LU R28, [R1+0x8e4] ;  /* 0x0008e400011c7983 */ /* 0x000ee80000300800 */
[----:B------:R-:W3:Y:S04]  /*89c0*/  LDL.LU R29, [R1+0x8e0] ;  /* 0x0008e000011d7983 */ /* 0x000ee80000300800 */
[----:B--2---:R-:W2:Y:S04]  /*89d0*/  LDL.LU.64 R4, [R1+0xc0] ;  /* 0x0000c00001047983 */ /* 0x004ea80000300a00 */
[----:B----4-:R-:W2:Y:S04]  /*89e0*/  LDL.LU.64 R6, [R1+0xc8] ;  /* 0x0000c80001067983 */ /* 0x010ea80000300a00 */
[----:B------:R-:W-:Y:S01]  /*89f0*/  STL.64 [R1+0x8b8], R14 ;  /* 0x0008b80e01007387 */ /* 0x000fe20000100a00 */
[----:B---3--:R-:W-:Y:S03]  /*8a00*/  HMMA.16816.F32 R16, R8, R20, R16 ;  /* 0x000000140810723c */ /* 0x008fe60000001810 */
[----:B------:R1:W-:Y:S04]  /*8a10*/  STL.64 [R1+0x8b0], R12 ;  /* 0x0008b00c01007387 */ /* 0x0003e80000100a00 */
[----:B-1----:R-:W3:Y:S04]  /*8a20*/  LDL.LU.64 R12, [R1+0xd0] ;  /* 0x0000d000010c7983 */ /* 0x002ee80000300a00 */
[----:B------:R-:W3:Y:S04]  /*8a30*/  LDL.LU.64 R14, [R1+0xd8] ;  /* 0x0000d800010e7983 */ /* 0x000ee80000300a00 */
[----:B0-----:R-:W-:Y:S04]  /*8a40*/  STL.64 [R1+0x730], R26 ;  /* 0x0007301a01007387 */ /* 0x001fe80000100a00 */
[----:B------:R0:W-:Y:S04]  /*8a50*/  STL.64 [R1+0x728], R24 ;  /* 0x0007281801007387 */ /* 0x0001e80000100a00 */
[----:B0-----:R-:W2:Y:S04]  /*8a60*/  LDL.LU R24, [R1+0x80] ;  /* 0x0000800001187983 */ /* 0x001ea80000300800 */
[----:B------:R-:W2:Y:S04]  /*8a70*/  LDL.LU R25, [R1+0x84] ;  /* 0x0000840001197983 */ /* 0x000ea80000300800 */
[----:B------:R-:W-:Y:S04]  /*8a80*/  STL.64 [R1+0xe0], R16 ;  /* 0x0000e01001007387 */ /* 0x000fe80000100a00 */
[----:B------:R0:W-:Y:S04]  /*8a90*/  STL.64 [R1+0xe8], R18 ;  /* 0x0000e81201007387 */ /* 0x0001e80000100a00 */
[----:B0-----:R-:W4:Y:S04]  /*8aa0*/  LDL.LU.64 R18, [R1+0x8d8] ;  /* 0x0008d80001127983 */ /* 0x001f280000300a00 */
[----:B------:R-:W3:Y:S01]  /*8ab0*/  LDL.LU.64 R16, [R1+0x8d0] ;  /* 0x0008d00001107983 */ /* 0x000ee20000300a00 */
[----:B------:R-:W-:-:S02]  /*8ac0*/  IMAD.MOV.U32 R26, RZ, RZ, R29 ;  /* 0x000000ffff1a7224 */ /* 0x000fc400078e001d */
[----:B------:R-:W-:-:S07]  /*8ad0*/  IMAD.MOV.U32 R27, RZ, RZ, R28 ;  /* 0x000000ffff1b7224 */ /* 0x000fce00078e001c */
[----:B--2---:R-:W-:Y:S08]  /*8ae0*/  HMMA.16816.F32 R4, R24, R20, R4 ;  /* 0x000000141804723c */ /* 0x004ff00000001804 */
[----:B---3--:R-:W-:-:S15]  /*8af0*/  HMMA.16816.F32 R12, R8, R16, R12 ;  /* 0x00000010080c723c */ /* 0x008fde000000180c */
[----:B------:R-:W-:-:S04]  /*8b00*/  NOP ;  /* 0x0000000000007918 */ /* 0x000fc80000000000 */
[----:B------:R-:W-:Y:S02]  /*8b10*/  IMAD.MOV.U32 R8, RZ, RZ, R15 ;  /* 0x000000ffff087224 */ /* 0x000fe400078e000f */
[----:B------:R-:W-:Y:S02]  /*8b20*/  IMAD.MOV.U32 R9, RZ, RZ, R14 ;  /* 0x000000ffff097224 */ /* 0x000fe400078e000e */
[----:B------:R-:W-:Y:S02]  /*8b30*/  IMAD.MOV.U32 R11, RZ, RZ, R12 ;  /* 0x000000ffff0b7224 */ /* 0x000fe400078e000c */
[----:B------:R-:W-:Y:S02]  /*8b40*/  IMAD.MOV.U32 R10, RZ, RZ, R13 ;  /* 0x000000ffff0a7224 */ /* 0x000fe400078e000d */
[----:B------:R-:W2:Y:S04]  /*8b50*/  LDL.LU.64 R12, [R1+0xa0] ;  /* 0x0000a000010c7983 */ /* 0x000ea80000300a00 */
[----:B------:R-:W2:Y:S04]  /*8b60*/  LDL.LU.64 R14, [R1+0xa8] ;  /* 0x0000a800010e7983 */ /* 0x000ea80000300a00 */
[----:B------:R-:W-:Y:S04]  /*8b70*/  STL [R1+0x878], R8 ;  /* 0x0008780801007387 */ /* 0x000fe80000100800 */
[----:B------:R0:W-:Y:S04]  /*8b80*/  STL [R1+0x874], R9 ;  /* 0x0008740901007387 */ /* 0x0001e80000100800 */
[----:B------:R-:W-:Y:S04]  /*8b90*/  STL [R1+0x870], R10 ;  /* 0x0008700a01007387 */ /* 0x000fe80000100800 */
[----:B------:R1:W-:Y:S04]  /*8ba0*/  STL [R1+0x86c], R11 ;  /* 0x00086c0b01007387 */ /* 0x0003e80000100800 */
[----:B0-----:R-:W3:Y:S04]  /*8bb0*/  LDL.LU.64 R8, [R1+0xb0] ;  /* 0x0000b00001087983 */ /* 0x001ee80000300a00 */
[----:B-1----:R-:W3:Y:S04]  /*8bc0*/  LDL.LU.64 R10, [R1+0xb8] ;  /* 0x0000b800010a7983 */ /* 0x002ee80000300a00 */
[----:B------:R-:W-:Y:S04]  /*8bd0*/  STL.64 [R1+0xc0], R4 ;  /* 0x0000c00401007387 */ /* 0x000fe80000100a00 */
[----:B------:R0:W-:Y:S04]  /*8be0*/  STL.64 [R1+0xc8], R6 ;  /* 0x0000c80601007387 */ /* 0x0001e80000100a00 */
[----:B0-----:R-:W2:Y:S04]  /*8bf0*/  LDL.LU.64 R6, [R1+0x8c8] ;  /* 0x0008c80001067983 */ /* 0x001ea80000300a00 */
[----:B------:R-:W2:Y:S01]  /*8c00*/  LDL.LU.64 R4, [R1+0x8c0] ;  /* 0x0008c00001047983 */ /* 0x000ea20000300a00 */
[----:B---3--:R-:W-:Y:S01]  /*8c10*/  HMMA.16816.F32 R8, R24, R16, R8 ;  /* 0x000000101808723c */ /* 0x008fe20000001808 */
[----:B------:R-:W-:-:S02]  /*8c20*/  IMAD.MOV.U32 R26, RZ, RZ, R2 ;  /* 0x000000ffff1a7224 */ /* 0x000fc400078e0002 */
[----:B------:R-:W-:Y:S01]  /*8c30*/  IMAD.MOV.U32 R27, RZ, RZ, R0 ;  /* 0x000000ffff1b7224 */ /* 0x000fe200078e0000 */
[----:B------:R-:W0:Y:S01]  /*8c40*/  LDC R2, c[0x0][0x3ac] ;  /* 0x0000eb00ff027b82 */ /* 0x000e220000000800 */
[----:B------:R-:W-:Y:S02]  /*8c50*/  IMAD.MOV.U32 R24, RZ, RZ, R23 ;  /* 0x000000ffff187224 */ /* 0x000fe400078e0017 */
[----:B------:R-:W-:Y:S01]  /*8c60*/  IMAD.MOV.U32 R25, RZ, RZ, R22 ;  /* 0x000000ffff197224 */ /* 0x000fe200078e0016 */
[----:B--2---:R-:W-:Y:S11]  /*8c70*/  HMMA.16816.F32 R12, R4, R20, R12 ;  /* 0x00000014040c723c */ /* 0x004ff6000000180c */
[----:B------:R-:W-:Y:S04]  /*8c80*/  STL.64 [R1+0xb0], R8 ;  /* 0x0000b00801007387 */ /* 0x000fe80000100a00 */
[----:B------:R1:W-:Y:S04]  /*8c90*/  STL.64 [R1+0xb8], R10 ;  /* 0x0000b80a01007387 */ /* 0x0003e80000100a00 */
[----:B------:R-:W-:Y:S04]  /*8ca0*/  STL.64 [R1+0x760], R26 ;  /* 0x0007601a01007387 */ /* 0x000fe80000100a00 */
[----:B------:R2:W-:Y:S01]  /*8cb0*/  STL.64 [R1+0x758], R24 ;  /* 0x0007581801007387 */ /* 0x0005e20000100a00 */
[----:B-1----:R-:W-:-:S02]  /*8cc0*/  IMAD.MOV.U32 R10, RZ, RZ, R14 ;  /* 0x000000ffff0a7224 */ /* 0x002fc400078e000e */
[----:B------:R-:W-:Y:S02]  /*8cd0*/  IMAD.MOV.U32 R11, RZ, RZ, R15 ;  /* 0x000000ffff0b7224 */ /* 0x000fe400078e000f */
[----:B------:R-:W-:Y:S01]  /*8ce0*/  IMAD.MOV.U32 R8, RZ, RZ, R12 ;  /* 0x000000ffff087224 */ /* 0x000fe200078e000c */
[----:B--2---:R-:W2:Y:S01]  /*8cf0*/  LDL.LU.64 R24, [R1+0x90] ;  /* 0x0000900001187983 */ /* 0x004ea20000300a00 */
[----:B------:R-:W-:-:S03]  /*8d00*/  IMAD.MOV.U32 R9, RZ, RZ, R13 ;  /* 0x000000ffff097224 */ /* 0x000fc600078e000d */
[----:B------:R-:W2:Y:S04]  /*8d10*/  LDL.LU.64 R26, [R1+0x98] ;  /* 0x00009800011a7983 */ /* 0x000ea80000300a00 */
[----:B------:R-:W3:Y:S04]  /*8d20*/  LDL.LU.64 R14, [R1+0x8b8] ;  /* 0x0008b800010e7983 */ /* 0x000ee80000300a00 */
[----:B------:R-:W3:Y:S04]  /*8d30*/  LDL.LU.64 R12, [R1+0x8b0] ;  /* 0x0008b000010c7983 */ /* 0x000ee80000300a00 */
[----:B------:R-:W-:Y:S04]  /*8d40*/  STL.64 [R1+0x898], R10 ;  /* 0x0008980a01007387 */ /* 0x000fe80000100a00 */
[----:B------:R1:W-:Y:S04]  /*8d50*/  STL.64 [R1+0x890], R8 ;  /* 0x0008900801007387 */ /* 0x0003e80000100a00 */
[----:B-1----:R-:W2:Y:S04]  /*8d60*/  LDL.LU.64 R8, [R1+0x1b0] ;  /* 0x0001b00001087983 */ /* 0x002ea80000300a00 */
[----:B------:R-:W2:Y:S04]  /*8d70*/  LDL.LU.64 R10, [R1+0x1b8] ;  /* 0x0001b800010a7983 */ /* 0x000ea80000300a00 */
[----:B--2---:R-:W-:Y:S04]  /*8d80*/  STL.64 [R1+0x8a8], R10 ;  /* 0x0008a80a01007387 */ /* 0x004fe80000100a00 */
[----:B------:R1:W-:Y:S04]  /*8d90*/  STL.64 [R1+0x8a0], R8 ;  /* 0x0008a00801007387 */ /* 0x0003e80000100a00 */
[----:B-1----:R-:W3:Y:S04]  /*8da0*/  LDL.LU.64 R8, [R1+0x1d0] ;  /* 0x0001d00001087983 */ /* 0x002ee80000300a00 */
[----:B------:R-:W3:Y:S01]  /*8db0*/  LDL.LU.64 R10, [R1+0x1d8] ;  /* 0x0001d800010a7983 */ /* 0x000ee20000300a00 */
[----:B------:R-:W-:Y:S03]  /*8dc0*/  HMMA.16816.F32 R24, R4, R16, R24 ;  /* 0x000000100418723c */ /* 0x000fe60000001818 */
[----:B------:R-:W2:Y:S04]  /*8dd0*/  LDL.LU.64 R4, [R1+0x150] ;  /* 0x0001500001047983 */ /* 0x000ea80000300a00 */
[----:B------:R-:W2:-:S12]  /*8de0*/  LDL.LU.64 R6, [R1+0x158] ;  /* 0x0001580001067983 */ /* 0x000e980000300a00 */
[----:B------:R-:W-:Y:S04]  /*8df0*/  STL.64 [R1+0x770], R26 ;  /* 0x0007701a01007387 */ /* 0x000fe80000100a00 */
[----:B------:R1:W-:Y:S04]  /*8e00*/  STL.64 [R1+0x768], R24 ;  /* 0x0007681801007387 */ /* 0x0003e80000100a00 */
[----:B-1----:R-:W2:Y:S04]  /*8e10*/  LDL.LU.64 R24, [R1+0x1c0] ;  /* 0x0001c00001187983 */ /* 0x002ea80000300a00 */
[----:B------:R-:W2:Y:S01]  /*8e20*/  LDL.LU.64 R26, [R1+0x1c8] ;  /* 0x0001c800011a7983 */ /* 0x000ea20000300a00 */
[----:B---3--:R-:W-:-:S15]  /*8e30*/  HMMA.16816.F32 R8, R12, R20, R8 ;  /* 0x000000140c08723c */ /* 0x008fde0000001808 */
[----:B------:R-:W-:-:S04]  /*8e40*/  NOP ;  /* 0x0000000000007918 */ /* 0x000fc80000000000 */
[----:B------:R-:W-:Y:S02]  /*8e50*/  IMAD.MOV.U32 R0, RZ, RZ, R10 ;  /* 0x000000ffff007224 */ /* 0x000fe400078e000a */
[----:B------:R-:W-:Y:S02]  /*8e60*/  IMAD.MOV.U32 R3, RZ, RZ, R11 ;  /* 0x000000ffff037224 */ /* 0x000fe400078e000b */
[----:B------:R-:W-:Y:S01]  /*8e70*/  IMAD.MOV.U32 R28, RZ, RZ, R8 ;  /* 0x000000ffff1c7224 */ /* 0x000fe200078e0008 */
[----:B------:R-:W3:Y:S01]  /*8e80*/  LDL.LU.64 R10, [R1+0x8a8] ;  /* 0x0008a800010a7983 */ /* 0x000ee20000300a00 */
[----:B------:R-:W-:-:S03]  /*8e90*/  IMAD.MOV.U32 R29, RZ, RZ, R9 ;  /* 0x000000ffff1d7224 */ /* 0x000fc600078e0009 */
[----:B------:R-:W3:Y:S04]  /*8ea0*/  LDL.LU.64 R8, [R1+0x8a0] ;  /* 0x0008a00001087983 */ /* 0x000ee80000300a00 */
[----:B------:R-:W-:Y:S04]  /*8eb0*/  STL [R1+0x868], R29 ;  /* 0x0008681d01007387 */ /* 0x000fe80000100800 */
[----:B------:R-:W-:Y:S01]  /*8ec0*/  STL [R1+0x864], R28 ;  /* 0x0008641c01007387 */ /* 0x000fe20000100800 */
[----:B---3--:R-:W-:Y:S03]  /*8ed0*/  HMMA.16816.F32 R12, R12, R16, R8 ;  /* 0x000000100c0c723c */ /* 0x008fe60000001808 */
[----:B------:R-:W3:Y:S04]  /*8ee0*/  LDL.LU.64 R10, [R1+0x898] ;  /* 0x00089800010a7983 */ /* 0x000ee80000300a00 */
[----:B------:R-:W2:-:S12]  /*8ef0*/  LDL.LU.64 R8, [R1+0x890] ;  /* 0x0008900001087983 */ /* 0x000e980000300a00 */
[----:B------:R-:W-:Y:S01]  /*8f00*/  STL [R1+0x60], R12 ;  /* 0x0000600c01007387 */ /* 0x000fe20000100800 */
[----:B------:R-:W-:Y:S02]  /*8f10*/  IMAD.MOV.U32 R23, RZ, RZ, R14 ;  /* 0x000000ffff177224 */ /* 0x000fe400078e000e */
[----:B------:R-:W-:Y:S01]  /*8f20*/  IMAD.MOV.U32 R22, RZ, RZ, R13 ;  /* 0x000000ffff167224 */ /* 0x000fe200078e000d */
[----:B------:R1:W-:Y:S04]  /*8f30*/  STL [R1+0x6c], R15 ;  /* 0x00006c0f01007387 */ /* 0x0003e80000100800 */
[----:B-1----:R-:W2:Y:S04]  /*8f40*/  LDL.LU.64 R14, [R1+0x888] ;  /* 0x00088800010e7983 */ /* 0x002ea80000300a00 */
[----:B------:R-:W2:Y:S04]  /*8f50*/  LDL.LU.64 R12, [R1+0x880] ;  /* 0x00088000010c7983 */ /* 0x000ea80000300a00 */
[----:B----4-:R-:W-:Y:S01]  /*8f60*/  STL.64 [R1+0x848], R18 ;  /* 0x0008481201007387 */ /* 0x010fe20000100a00 */
[C---:B--2---:R-:W-:Y:S08]  /*8f70*/  HMMA.16816.F32 R24, R12.reuse, R20, R24 ;  /* 0x000000140c18723c */ /* 0x044ff00000001818 */
[----:B------:R-:W-:Y:S01]  /*8f80*/  HMMA.16816.F32 R12, R12, R16, R4 ;  /* 0x000000100c0c723c */ /* 0x000fe20000001804 */
[----:B------:R-:W2:Y:S04]  /*8f90*/  LDL.LU R4, [R1+0x20] ;  /* 0x0000200001047983 */ /* 0x000ea80000300800 */
[----:B------:R-:W2:Y:S04]  /*8fa0*/  LDL.LU R5, [R1+0x24] ;  /* 0x0000240001057983 */ /* 0x000ea80000300800 */
[----:B------:R-:W4:Y:S04]  /*8fb0*/  LDL.LU R6, [R1+0x28] ;  /* 0x0000280001067983 */ /* 0x000f280000300800 */
[----:B------:R-:W4:Y:S01]  /*8fc0*/  LDL.LU R7, [R1+0x2c] ;  /* 0x00002c0001077983 */ /* 0x000f220000300800 */
[----:B------:R-:W-:-:S02]  /*8fd0*/  IMAD.MOV.U32 R29, RZ, RZ, R24 ;  /* 0x000000ffff1d7224 */ /* 0x000fc400078e0018 */
[----:B------:R-:W-:Y:S02]  /*8fe0*/  IMAD.MOV.U32 R28, RZ, RZ, R25 ;  /* 0x000000ffff1c7224 */ /* 0x000fe400078e0019 */
[----:B------:R-:W-:Y:S02]  /*8ff0*/  IMAD.MOV.U32 R24, RZ, RZ, R8 ;  /* 0x000000ffff187224 */ /* 0x000fe400078e0008 */
[----:B------:R-:W-:Y:S02]  /*9000*/  IMAD.MOV.U32 R21, RZ, RZ, R26 ;  /* 0x000000ffff157224 */ /* 0x000fe400078e001a */
[----:B------:R-:W-:Y:S02]  /*9010*/  IMAD.MOV.U32 R25, RZ, RZ, R9 ;  /* 0x000000ffff197224 */ /* 0x000fe400078e0009 */
[----:B------:R-:W-:Y:S02]  /*9020*/  IMAD.MOV.U32 R20, RZ, RZ, R27 ;  /* 0x000000ffff147224 */ /* 0x000fe400078e001b */
[----:B---3--:R-:W-:-:S02]  /*9030*/  IMAD.MOV.U32 R26, RZ, RZ, R10 ;  /* 0x000000ffff1a7224 */ /* 0x008fc400078e000a */
[----:B------:R-:W-:Y:S01]  /*9040*/  IMAD.MOV.U32 R27, RZ, RZ, R11 ;  /* 0x000000ffff1b7224 */ /* 0x000fe200078e000b */
[----:B----4-:R-:W-:Y:S04]  /*9050*/  STL.64 [R1+0x7b0], R6 ;  /* 0x0007b00601007387 */ /* 0x010fe80000100a00 */
[----:B--2---:R-:W-:Y:S04]  /*9060*/  STL.64 [R1+0x7a8], R4 ;  /* 0x0007a80401007387 */ /* 0x004fe80000100a00 */
[----:B------:R-:W2:Y:S04]  /*9070*/  LDL.LU R8, [R1+0x878] ;  /* 0x0008780001087983 */ /* 0x000ea80000300800 */
[----:B------:R-:W3:Y:S04]  /*9080*/  LDL.LU R9, [R1+0x874] ;  /* 0x0008740001097983 */ /* 0x000ee80000300800 */
[----:B------:R-:W4:Y:S04]  /*9090*/  LDL.LU R10, [R1+0x870] ;  /* 0x00087000010a7983 */ /* 0x000f280000300800 */
[----:B------:R-:W4:Y:S04]  /*90a0*/  LDL.LU R11, [R1+0x86c] ;  /* 0x00086c00010b7983 */ /* 0x000f280000300800 */
[----:B------:R-:W-:Y:S04]  /*90b0*/  STL.64 [R1+0x790], R26 ;  /* 0x0007901a01007387 */ /* 0x000fe80000100a00 */
[----:B------:R1:W-:Y:S04]  /*90c0*/  STL.64 [R1+0x788], R24 ;  /* 0x0007881801007387 */ /* 0x0003e80000100a00 */
[----:B-1----:R-:W4:Y:S04]  /*90d0*/  LDL.LU R24, [R1+0xb0] ;  /* 0x0000b00001187983 */ /* 0x002f280000300800 */
[----:B------:R-:W4:Y:S04]  /*90e0*/  LDL.LU R25, [R1+0xb4] ;  /* 0x0000b40001197983 */ /* 0x000f280000300800 */
[----:B------:R-:W4:Y:S04]  /*90f0*/  LDL.LU R26, [R1+0xb8] ;  /* 0x0000b800011a7983 */ /* 0x000f280000300800 */
[----:B------:R-:W4:Y:S01]  /*9100*/  LDL.LU R27, [R1+0xbc] ;  /* 0x0000bc00011b7983 */ /* 0x000f220000300800 */
[----:B--2---:R-:W-:-:S03]  /*9110*/  IMAD.MOV.U32 R7, RZ, RZ, R8 ;  /* 0x000000ffff077224 */ /* 0x004fc600078e0008 */
[----:B------:R-:W2:Y:S01]  /*9120*/  LDL.LU R8, [R1+0x30] ;  /* 0x0000300001087983 */ /* 0x000ea20000300800 */
[----:B---3--:R-:W-:-:S03]  /*9130*/  IMAD.MOV.U32 R6, RZ, RZ, R9 ;  /* 0x000000ffff067224 */ /* 0x008fc600078e0009 */
[----:B------:R-:W2:Y:S01]  /*9140*/  LDL.LU R9, [R1+0x34] ;  /* 0x0000340001097983 */ /* 0x000ea20000300800 */
[----:B----4-:R-:W-:-:S03]  /*9150*/  IMAD.MOV.U32 R5, RZ, RZ, R10 ;  /* 0x000000ffff057224 */ /* 0x010fc600078e000a */
[----:B------:R-:W3:Y:S01]  /*9160*/  LDL.LU R10, [R1+0x38] ;  /* 0x00003800010a7983 */ /* 0x000ee20000300800 */
[----:B------:R-:W-:-:S03]  /*9170*/  IMAD.MOV.U32 R4, RZ, RZ, R11 ;  /* 0x000000ffff047224 */ /* 0x000fc600078e000b */
[----:B------:R-:W3:Y:S04]  /*9180*/  LDL.LU R11, [R1+0x3c] ;  /* 0x00003c00010b7983 */ /* 0x000ee80000300800 */
[----:B---3--:R-:W-:Y:S04]  /*9190*/  STL.64 [R1+0x800], R10 ;  /* 0x0008000a01007387 */ /* 0x008fe80000100a00 */
[----:B--2---:R-:W-:Y:S04]  /*91a0*/  STL.64 [R1+0x7f8], R8 ;  /* 0x0007f80801007387 */ /* 0x004fe80000100a00 */
[----:B------:R-:W-:Y:S04]  /*91b0*/  STL.64 [R1+0x7c0], R6 ;  /* 0x0007c00601007387 */ /* 0x000fe80000100a00 */
[----:B------:R1:W-:Y:S04]  /*91c0*/  STL.64 [R1+0x7b8], R4 ;  /* 0x0007b80401007387 */ /* 0x0003e80000100a00 */
[----:B-1----:R-:W2:Y:S04]  /*91d0*/  LDL.LU R4, [R1+0xe0] ;  /* 0x0000e00001047983 */ /* 0x002ea80000300800 */
[----:B------:R-:W2:Y:S04]  /*91e0*/  LDL.LU R5, [R1+0xe4] ;  /* 0x0000e40001057983 */ /* 0x000ea80000300800 */
[----:B------:R-:W3:Y:S04]  /*91f0*/  LDL.LU R6, [R1+0xe8] ;  /* 0x0000e80001067983 */ /* 0x000ee80000300800 */
[----:B------:R-:W3:Y:S04]  /*9200*/  LDL.LU R7, [R1+0xec] ;  /* 0x0000ec0001077983 */ /* 0x000ee80000300800 */
[----:B---3--:R-:W-:Y:S04]  /*9210*/  STL.64 [R1+0x7e0], R6 ;  /* 0x0007e00601007387 */ /* 0x008fe80000100a00 */
[----:B--2---:R1:W-:Y:S04]  /*9220*/  STL.64 [R1+0x7d8], R4 ;  /* 0x0007d80401007387 */ /* 0x0043e80000100a00 */
[----:B-1----:R-:W2:Y:S04]  /*9230*/  LDL.LU R4, [R1+0xf0] ;  /* 0x0000f00001047983 */ /* 0x002ea80000300800 */
[----:B------:R-:W2:Y:S04]  /*9240*/  LDL.LU R5, [R1+0xf4] ;  /* 0x0000f40001057983 */ /* 0x000ea80000300800 */
[----:B------:R-:W3:Y:S04]  /*9250*/  LDL.LU R6, [R1+0xf8] ;  /* 0x0000f80001067983 */ /* 0x000ee80000300800 */
[----:B------:R-:W3:Y:S04]  /*9260*/  LDL.LU R7, [R1+0xfc] ;  /* 0x0000fc0001077983 */ /* 0x000ee80000300800 */
[----:B------:R-:W4:Y:S04]  /*9270*/  LDL.LU R8, [R1] ;  /* 0x0000000001087983 */ /* 0x000f280000300800 */
[----:B------:R-:W4:Y:S04]  /*9280*/  LDL.LU R9, [R1+0x4] ;  /* 0x0000040001097983 */ /* 0x000f280000300800 */
[----:B------:R-:W2:Y:S04]  /*9290*/  LDL.LU R10, [R1+0x8] ;  /* 0x00000800010a7983 */ /* 0x000ea80000300800 */
[----:B------:R-:W2:Y:S04]  /*92a0*/  LDL.LU R11, [R1+0xc] ;  /* 0x00000c00010b7983 */ /* 0x000ea80000300800 */
[----:B--2---:R-:W-:Y:S04]  /*92b0*/  STL.64 [R1+0x830], R10 ;  /* 0x0008300a01007387 */ /* 0x004fe80000100a00 */
[----:B----4-:R-:W-:Y:S04]  /*92c0*/  STL.64 [R1+0x828], R8 ;  /* 0x0008280801007387 */ /* 0x010fe80000100a00 */
[----:B---3--:R-:W-:Y:S04]  /*92d0*/  STL.64 [R1+0x7f0], R6 ;  /* 0x0007f00601007387 */ /* 0x008fe80000100a00 */
        /* <DEDUP_REMOVED lines=11> */
[----:B------:R-:W4:Y:S04]  /*9390*/  LDL.LU R8, [R1+0x40] ;  /* 0x0000400001087983 */ /* 0x000f280000300800 */
[----:B------:R-:W4:Y:S04]  /*93a0*/  LDL.LU R9, [R1+0x44] ;  /* 0x0000440001097983 */ /* 0x000f280000300800 */
[----:B------:R-:W4:Y:S04]  /*93b0*/  LDL.LU R10, [R1+0x48] ;  /* 0x00004800010a7983 */ /* 0x000f280000300800 */
[----:B------:R-:W4:Y:S04]  /*93c0*/  LDL.LU R11, [R1+0x4c] ;  /* 0x00004c00010b7983 */ /* 0x000f280000300800 */
        /* <DEDUP_REMOVED lines=14> */
[----:B------:R-:W2:Y:S04]  /*94b0*/  LDL.LU R6, [R1+0x128] ;  /* 0x0001280001067983 */ /* 0x000ea80000300800 */
[----:B------:R-:W2:Y:S04]  /*94c0*/  LDL.LU R7, [R1+0x12c] ;  /* 0x00012c0001077983 */ /* 0x000ea80000300800 */
[----:B------:R-:W-:Y:S04]  /*94d0*/  STL.64 [R1+0x7a0], R26 ;  /* 0x0007a01a01007387 */ /* 0x000fe80000100a00 */
[----:B------:R1:W-:Y:S04]  /*94e0*/  STL.64 [R1+0x798], R24 ;  /* 0x0007981801007387 */ /* 0x0003e80000100a00 */
[----:B-1----:R-:W3:Y:S04]  /*94f0*/  LDL.LU R24, [R1+0xc0] ;  /* 0x0000c00001187983 */ /* 0x002ee80000300800 */
[----:B------:R-:W3:Y:S04]  /*9500*/  LDL.LU R25, [R1+0xc4] ;  /* 0x0000c40001197983 */ /* 0x000ee80000300800 */
[----:B------:R-:W3:Y:S04]  /*9510*/  LDL.LU R26, [R1+0xc8] ;  /* 0x0000c800011a7983 */ /* 0x000ee80000300800 */
[----:B------:R-:W3:Y:S04]  /*9520*/  LDL.LU R27, [R1+0xcc] ;  /* 0x0000cc00011b7983 */ /* 0x000ee80000300800 */
[----:B------:R1:W-:Y:S04]  /*9530*/  STL.64 [R1+0x720], R14 ;  /* 0x0007200e01007387 */ /* 0x0003e80000100a00 */
[----:B------:R0:W-:Y:S01]  /*9540*/  STL.64 [R1+0x718], R12 ;  /* 0x0007180c01007387 */ /* 0x0001e20000100a00 */
[----:B-1----:R-:W-:-:S02]  /*9550*/  IMAD.MOV.U32 R14, RZ, RZ, R21 ;  /* 0x000000ffff0e7224 */ /* 0x002fc400078e0015 */
[----:B------:R-:W-:Y:S02]  /*9560*/  IMAD.MOV.U32 R15, RZ, RZ, R20 ;  /* 0x000000ffff0f7224 */ /* 0x000fe400078e0014 */
[----:B0-----:R-:W-:Y:S02]  /*9570*/  IMAD.MOV.U32 R12, RZ, RZ, R29 ;  /* 0x000000ffff0c7224 */ /* 0x001fe400078e001d */
[----:B------:R-:W-:Y:S01]  /*9580*/  IMAD.MOV.U32 R13, RZ, RZ, R28 ;  /* 0x000000ffff0d7224 */ /* 0x000fe200078e001c */
[----:B------:R-:W2:Y:S04]  /*9590*/  LDL.LU R29, [R1+0x868] ;  /* 0x00086800011d7983 */ /* 0x000ea80000300800 */
[----:B------:R-:W2:Y:S04]  /*95a0*/  LDL.LU R28, [R1+0x864] ;  /* 0x00086400011c7983 */ /* 0x000ea80000300800 */
[----:B------:R0:W-:Y:S04]  /*95b0*/  STL.64 [R1+0x740], R14 ;  /* 0x0007400e01007387 */ /* 0x0001e80000100a00 */
[----:B------:R1:W-:Y:S01]  /*95c0*/  STL.64 [R1+0x738], R12 ;  /* 0x0007380c01007387 */ /* 0x0003e20000100a00 */
[----:B0-----:R-:W-:-:S03]  /*95d0*/  IMAD.MOV.U32 R14, RZ, RZ, R23 ;  /* 0x000000ffff0e7224 */ /* 0x001fc600078e0017 */
[----:B-1----:R-:W2:Y:S01]  /*95e0*/  LDL.LU R12, [R1+0x60] ;  /* 0x00006000010c7983 */ /* 0x002ea20000300800 */
[----:B------:R-:W-:-:S03]  /*95f0*/  IMAD.MOV.U32 R13, RZ, RZ, R22 ;  /* 0x000000ffff0d7224 */ /* 0x000fc600078e0016 */
[----:B------:R-:W4:Y:S04]  /*9600*/  LDL.LU R22, [R1+0x860] ;  /* 0x0008600001167983 */ /* 0x000f280000300800 */
[----:B------:R-:W4:Y:S04]  /*9610*/  LDL.LU R23, [R1+0x85c] ;  /* 0x00085c0001177983 */ /* 0x000f280000300800 */
[----:B------:R-:W2:Y:S01]  /*9620*/  LDL.LU R15, [R1+0x6c] ;  /* 0x00006c00010f7983 */ /* 0x000ea20000300800 */
[----:B----4-:R-:W-:Y:S03]  /*9630*/  HMMA.16816.F32 R16, R8, R22, R16 ;  /* 0x000000160810723c */ /* 0x010fe60000001810 */
[----:B--2---:R0:W-:Y:S04]  /*9640*/  STL.64 [R1+0x750], R14 ;  /* 0x0007500e01007387 */ /* 0x0041e80000100a00 */
[----:B------:R1:W-:Y:S01]  /*9650*/  STL.64 [R1+0x748], R12 ;  /* 0x0007480c01007387 */ /* 0x0003e20000100a00 */
[----:B0-----:R-:W-:-:S02]  /*9660*/  IMAD.MOV.U32 R14, RZ, RZ, R0 ;  /* 0x000000ffff0e7224 */ /* 0x001fc400078e0000 */
[----:B-1----:R-:W-:Y:S02]  /*9670*/  IMAD.MOV.U32 R12, RZ, RZ, R28 ;  /* 0x000000ffff0c7224 */ /* 0x002fe400078e001c */
[----:B------:R-:W2:Y:S01]  /*9680*/  LDL.LU R28, [R1+0x858] ;  /* 0x00085800011c7983 */ /* 0x000ea20000300800 */
[----:B------:R-:W-:-:S03]  /*9690*/  IMAD.MOV.U32 R13, RZ, RZ, R29 ;  /* 0x000000ffff0d7224 */ /* 0x000fc600078e001d */
[----:B------:R-:W2:Y:S04]  /*96a0*/  LDL.LU R29, [R1+0x854] ;  /* 0x00085400011d7983 */ /* 0x000ea80000300800 */
[----:B------:R-:W4:Y:S04]  /*96b0*/  LDL.LU R0, [R1+0x850] ;  /* 0x0008500001007983 */ /* 0x000f280000300800 */
[----:B------:R-:W-:Y:S04]  /*96c0*/  STL.64 [R1+0x70], R16 ;  /* 0x0000701001007387 */ /* 0x000fe80000100a00 */
[----:B------:R0:W-:Y:S04]  /*96d0*/  STL.64 [R1+0x78], R18 ;  /* 0x0000781201007387 */ /* 0x0001e80000100a00 */
[----:B0-----:R-:W2:Y:S02]  /*96e0*/  LDL.LU.64 R18, [R1+0x848] ;  /* 0x0008480001127983 */ /* 0x001ea40000300a00 */
[----:B--2---:R-:W-:Y:S02]  /*96f0*/  HMMA.16816.F32 R8, R8, R18, R4 ;  /* 0x000000120808723c */ /* 0x004fe40000001804 */
[----:B------:R-:W2:Y:S04]  /*9700*/  LDL.LU.64 R6, [R1+0x840] ;  /* 0x0008400001067983 */ /* 0x000ea80000300a00 */
[----:B------:R-:W2:-:S13]  /*9710*/  LDL.LU.64 R4, [R1+0x838] ;  /* 0x0008380001047983 */ /* 0x000e9a0000300a00 */
[----:B------:R-:W-:Y:S04]  /*9720*/  STL.64 [R1+0x40], R8 ;  /* 0x0000400801007387 */ /* 0x000fe80000100a00 */
[----:B------:R0:W-:Y:S04]  /*9730*/  STL.64 [R1+0x48], R10 ;  /* 0x0000480a01007387 */ /* 0x0001e80000100a00 */
[----:B0-----:R-:W2:Y:S04]  /*9740*/  LDL.LU.64 R10, [R1+0x830] ;  /* 0x00083000010a7983 */ /* 0x001ea80000300a00 */
[----:B------:R-:W2:Y:S02]  /*9750*/  LDL.LU.64 R8, [R1+0x828] ;  /* 0x0008280001087983 */ /* 0x000ea40000300a00 */
[----:B--2---:R-:W-:-:S15]  /*9760*/  HMMA.16816.F32 R4, R8, R22, R4 ;  /* 0x000000160804723c */ /* 0x004fde0000001804 */
[----:B------:R-:W-:-:S04]  /*9770*/  NOP ;  /* 0x0000000000007918 */ /* 0x000fc80000000000 */
[----:B------:R-:W-:Y:S04]  /*9780*/  STL.64 [R1+0x130], R4 ;  /* 0x0001300401007387 */ /* 0x000fe80000100a00 */
[----:B------:R0:W-:Y:S04]  /*9790*/  STL.64 [R1+0x138], R6 ;  /* 0x0001380601007387 */ /* 0x0001e80000100a00 */
[----:B0-----:R-:W2:Y:S04]  /*97a0*/  LDL.LU.64 R6, [R1+0x820] ;  /* 0x0008200001067983 */ /* 0x001ea80000300a00 */
[----:B------:R-:W2:Y:S02]  /*97b0*/  LDL.LU.64 R4, [R1+0x818] ;  /* 0x0008180001047983 */ /* 0x000ea40000300a00 */
[----:B--2---:R-:W-:Y:S02]  /*97c0*/  HMMA.16816.F32 R8, R8, R18, R4 ;  /* 0x000000120808723c */ /* 0x004fe40000001804 */
[----:B------:R-:W2:Y:S04]  /*97d0*/  LDL.LU.64 R6, [R1+0x810] ;  /* 0x0008100001067983 */ /* 0x000ea80000300a00 */
[----:B------:R-:W2:-:S13]  /*97e0*/  LDL.LU.64 R4, [R1+0x808] ;  /* 0x0008080001047983 */ /* 0x000e9a0000300a00 */
[----:B------:R-:W-:Y:S04]  /*97f0*/  STL.64 [R1], R8 ;  /* 0x0000000801007387 */ /* 0x000fe80000100a00 */
        /* <DEDUP_REMOVED lines=23> */
[----:B------:R-:W3:Y:S04]  /*9970*/  LDL.LU.64 R6, [R1+0x7b0] ;  /* 0x0007b00001067983 */ /* 0x000ee80000300a00 */
[----:B------:R-:W3:-:S13]  /*9980*/  LDL.LU.64 R4, [R1+0x7a8] ;  /* 0x0007a80001047983 */ /* 0x000eda0000300a00 */
[----:B------:R0:W-:Y:S04]  /*9990*/  STL.64 [R1+0xd0], R8 ;  /* 0x0000d00801007387 */ /* 0x0001e80000100a00 */
[----:B------:R1:W-:Y:S04]  /*99a0*/  STL.64 [R1+0xd8], R10 ;  /* 0x0000d80a01007387 */ /* 0x0003e80000100a00 */
[----:B0-----:R-:W2:Y:S04]  /*99b0*/  LDL.LU.64 R8, [R1+0x180] ;  /* 0x0001800001087983 */ /* 0x001ea80000300a00 */
[----:B-1----:R-:W2:Y:S01]  /*99c0*/  LDL.LU.64 R10, [R1+0x188] ;  /* 0x00018800010a7983 */ /* 0x002ea20000300a00 */
[----:B---3--:R-:W-:-:S15]  /*99d0*/  HMMA.16816.F32 R24, R4, R22, R24 ;  /* 0x000000160418723c */ /* 0x008fde0000001818 */
[----:B------:R-:W-:-:S04]  /*99e0*/  NOP ;  /* 0x0000000000007918 */ /* 0x000fc80000000000 */
[----:B------:R-:W-:Y:S01]  /*99f0*/  STL.64 [R1+0xc0], R24 ;  /* 0x0000c01801007387 */ /* 0x000fe20000100a00 */
[----:B------:R-:W-:Y:S02]  /*9a00*/  IMAD.MOV.U32 R21, RZ, RZ, R26 ;  /* 0x000000ffff157224 */ /* 0x000fe400078e001a */
[----:B------:R-:W-:Y:S01]  /*9a10*/  IMAD.MOV.U32 R20, RZ, RZ, R24 ;  /* 0x000000ffff147224 */ /* 0x000fe200078e0018 */
[----:B------:R0:W-:Y:S04]  /*9a20*/  STL.64 [R1+0xc8], R26 ;  /* 0x0000c81a01007387 */ /* 0x0001e80000100a00 */
[----:B0-----:R-:W3:Y:S04]  /*9a30*/  LDL.LU.64 R26, [R1+0x7a0] ;  /* 0x0007a000011a7983 */ /* 0x001ee80000300a00 */
[----:B------:R-:W3:Y:S02]  /*9a40*/  LDL.LU.64 R24, [R1+0x798] ;  /* 0x0007980001187983 */ /* 0x000ee40000300a00 */
[----:B---3--:R-:W-:Y:S02]  /*9a50*/  HMMA.16816.F32 R4, R4, R18, R24 ;  /* 0x000000120404723c */ /* 0x008fe40000001818 */
[----:B------:R-:W3:Y:S04]  /*9a60*/  LDL.LU.64 R26, [R1+0x790] ;  /* 0x00079000011a7983 */ /* 0x000ee80000300a00 */
[----:B------:R-:W3:-:S13]  /*9a70*/  LDL.LU.64 R24, [R1+0x788] ;  /* 0x0007880001187983 */ /* 0x000eda0000300a00 */
[----:B------:R-:W-:Y:S04]  /*9a80*/  STL.64 [R1+0xb0], R4 ;  /* 0x0000b00401007387 */ /* 0x000fe80000100a00 */
[----:B------:R0:W-:Y:S04]  /*9a90*/  STL.64 [R1+0xb8], R6 ;  /* 0x0000b80601007387 */ /* 0x0001e80000100a00 */
[----:B0-----:R-:W3:Y:S04]  /*9aa0*/  LDL.LU.64 R6, [R1+0x780] ;  /* 0x0007800001067983 */ /* 0x001ee80000300a00 */
[----:B------:R-:W3:Y:S02]  /*9ab0*/  LDL.LU.64 R4, [R1+0x778] ;  /* 0x0007780001047983 */ /* 0x000ee40000300a00 */
[----:B---3--:R-:W-:-:S15]  /*9ac0*/  HMMA.16816.F32 R24, R4, R22, R24 ;  /* 0x000000160418723c */ /* 0x008fde0000001818 */
[----:B------:R-:W-:-:S04]  /*9ad0*/  NOP ;  /* 0x0000000000007918 */ /* 0x000fc80000000000 */
[----:B------:R-:W-:Y:S04]  /*9ae0*/  STL.64 [R1+0xa0], R24 ;  /* 0x0000a01801007387 */ /* 0x000fe80000100a00 */
[----:B------:R0:W-:Y:S04]  /*9af0*/  STL.64 [R1+0xa8], R26 ;  /* 0x0000a81a01007387 */ /* 0x0001e80000100a00 */
[----:B0-----:R-:W3:Y:S04]  /*9b00*/  LDL.LU.64 R26, [R1+0x770] ;  /* 0x00077000011a7983 */ /* 0x001ee80000300a00 */
[----:B------:R-:W3:Y:S01]  /*9b10*/  LDL.LU.64 R24, [R1+0x768] ;  /* 0x0007680001187983 */ /* 0x000ee20000300a00 */
[----:B------:R-:W-:Y:S01]  /*9b20*/  IMAD.MOV.U32 R15, RZ, RZ, R3 ;  /* 0x000000ffff0f7224 */ /* 0x000fe200078e0003 */
[----:B---3--:R-:W-:Y:S02]  /*9b30*/  HMMA.16816.F32 R4, R4, R18, R24 ;  /* 0x000000120404723c */ /* 0x008fe40000001818 */
        /* <DEDUP_REMOVED lines=8> */
[----:B------:R-:W-:Y:S04]  /*9bc0*/  STL.64 [R1+0x1d0], R12 ;  /* 0x0001d00c01007387 */ /* 0x000fe80000100a00 */
        /* <DEDUP_REMOVED lines=16> */
[----:B------:R-:W-:-:S03]  /*9cd0*/  IMAD.SHL.U32 R16, R2, 0x20, RZ ;  /* 0x0000002002107824 */ /* 0x000fc600078e00ff */
[----:B------:R-:W2:Y:S04]  /*9ce0*/  LDL.LU.64 R22, [R1+0x198] ;  /* 0x0001980001167983 */ /* 0x000ea80000300a00 */
[----:B------:R-:W2:Y:S01]  /*9cf0*/  LDL.LU.64 R2, [R1+0x168] ;  /* 0x0001680001027983 */ /* 0x000ea20000300a00 */
[----:B---3--:R-:W-:-:S15]  /*9d00*/  HMMA.16816.F32 R12, R24, R18, R12 ;  /* 0x00000012180c723c */ /* 0x008fde000000180c */
[----:B------:R-:W-:-:S04]  /*9d10*/  NOP ;  /* 0x0000000000007918 */ /* 0x000fc80000000000 */
[----:B------:R-:W-:Y:S01]  /*9d20*/  STL.64 [R1+0x150], R12 ;  /* 0x0001500c01007387 */ /* 0x000fe20000100a00 */
[----:B------:R-:W-:-:S03]  /*9d30*/  IMAD.MOV.U32 R18, RZ, RZ, R15 ;  /* 0x000000ffff127224 */ /* 0x000fc600078e000f */
[----:B------:R0:W-:Y:S04]  /*9d40*/  STL.64 [R1+0x158], R14 ;  /* 0x0001580e01007387 */ /* 0x0001e80000100a00 */
[----:B0-----:R-:W3:Y:S01]  /*9d50*/  LDL.LU.64 R14, [R1+0x190] ;  /* 0x00019000010e7983 */ /* 0x001ee20000300a00 */
[----:B--2---:R-:W-:Y:S01]  /*9d60*/  IMAD.WIDE R2, R16, 0x2, R2 ;  /* 0x0000000210027825 */ /* 0x004fe200078e0202 */
[----:B------:R-:W-:-:S03]  /*9d70*/  UIADD3 UR7, UPT, UPT, UR7, -0x1, URZ ;  /* 0xffffffff07077890 */ /* 0x000fc6000fffe0ff */
[----:B------:R-:W-:-:S04]  /*9d80*/  IMAD.WIDE R4, R16, 0x2, R4 ;  /* 0x0000000210047825 */ /* 0x000fc800078e0204 */
[----:B------:R-:W-:-:S04]  /*9d90*/  IMAD.WIDE R6, R16, 0x2, R6 ;  /* 0x0000000210067825 */ /* 0x000fc800078e0206 */
[----:B------:R-:W-:-:S04]  /*9da0*/  IMAD.WIDE R8, R16, 0x2, R8 ;  /* 0x0000000210087825 */ /* 0x000fc800078e0208 */
[----:B------:R-:W-:Y:S01]  /*9db0*/  IMAD.WIDE R10, R16, 0x2, R10 ;  /* 0x00000002100a7825 */ /* 0x000fe200078e020a */
[----:B------:R-:W-:Y:S02]  /*9dc0*/  UISETP.NE.U32.AND UP0, UPT, UR7, URZ, UPT ;  /* 0x000000ff0700728c */ /* 0x000fe4000bf05070 */
[----:B------:R-:W-:Y:S01]  /*9dd0*/  USHF.L.U32 UR6, UR14, 0x5, URZ ;  /* 0x000000050e067899 */ /* 0x000fe200080006ff */
[----:B----4-:R-:W-:-:S03]  /*9de0*/  VIADD R0, R0, 0xffffffe0 ;  /* 0xffffffe000007836 */ /* 0x010fc60000000000 */
[----:B------:R-:W-:Y:S01]  /*9df0*/  UIMAD.WIDE UR4, UR6, 0x2, UR4 ;  /* 0x00000002060478a5 */ /* 0x000fe2000f8e0204 */
[----:B---3--:R-:W-:-:S04]  /*9e00*/  IMAD.WIDE R12, R16, 0x2, R14 ;  /* 0x00000002100c7825 */ /* 0x008fc800078e020e */
[----:B------:R-:W-:-:S04]  /*9e10*/  IMAD.WIDE R14, R16, 0x2, R22 ;  /* 0x00000002100e7825 */ /* 0x000fc800078e0216 */
[----:B------:R-:W-:Y:S02]  /*9e20*/  IMAD.WIDE R16, R16, 0x2, R28 ;  /* 0x0000000210107825 */ /* 0x000fe400078e021c */
[----:B------:R1:W5:Y:S04]  /*9e30*/  LDL.LU.64 R28, [R1+0x710] ;  /* 0x00071000011c7983 */ /* 0x0003680000300a00 */
[----:B------:R-:W-:Y:S04]  /*9e40*/  STL [R1+0x6f8], R2 ;  /* 0x0006f80201007387 */ /* 0x000fe80000100800 */
[----:B------:R-:W-:Y:S04]  /*9e50*/  STL [R1+0x6f4], R3 ;  /* 0x0006f40301007387 */ /* 0x000fe80000100800 */
[----:B------:R-:W-:Y:S04]  /*9e60*/  STL [R1+0x6f0], R4 ;  /* 0x0006f00401007387 */ /* 0x000fe80000100800 */
[----:B------:R-:W-:Y:S04]  /*9e70*/  STL [R1+0x6ec], R5 ;  /* 0x0006ec0501007387 */ /* 0x000fe80000100800 */
[----:B------:R-:W-:Y:S04]  /*9e80*/  STL [R1+0x6e8], R6 ;  /* 0x0006e80601007387 */ /* 0x000fe80000100800 */
[----:B------:R-:W-:Y:S04]  /*9e90*/  STL [R1+0x514], R7 ;  /* 0x0005140701007387 */ /* 0x000fe80000100800 */
[----:B------:R0:W-:Y:S04]  /*9ea0*/  STL [R1+0x17c], R8 ;  /* 0x00017c0801007387 */ /* 0x0001e80000100800 */
[----:B------:R-:W-:Y:S04]  /*9eb0*/  STL [R1+0x178], R9 ;  /* 0x0001780901007387 */ /* 0x000fe80000100800 */
[----:B------:R-:W-:Y:S04]  /*9ec0*/  STL [R1+0x174], R10 ;  /* 0x0001740a01007387 */ /* 0x000fe80000100800 */
[----:B------:R-:W-:Y:S01]  /*9ed0*/  STL [R1+0x170], R11 ;  /* 0x0001700b01007387 */ /* 0x000fe20000100800 */
[----:B0-----:R-:W-:-:S03]  /*9ee0*/  IMAD.MOV.U32 R8, RZ, RZ, R17 ;  /* 0x000000ffff087224 */ /* 0x001fc600078e0011 */
[----:B------:R0:W-:Y:S04]  /*9ef0*/  STL [R1+0x16c], R12 ;  /* 0x00016c0c01007387 */ /* 0x0001e80000100800 */
[----:B------:R2:W-:Y:S01]  /*9f00*/  STL [R1+0x168], R13 ;  /* 0x0001680d01007387 */ /* 0x0005e20000100800 */
[----:B0-----:R-:W-:Y:S02]  /*9f10*/  IMAD.MOV.U32 R12, RZ, RZ, R16 ;  /* 0x000000ffff0c7224 */ /* 0x001fe400078e0010 */
[----:B--2---:R-:W-:Y:S01]  /*9f20*/  IMAD.MOV.U32 R13, RZ, RZ, R15 ;  /* 0x000000ffff0d7224 */ /* 0x004fe200078e000f */
[----:B-1----:R-:W-:Y:S06]  /*9f30*/  BRA.U UP0, `(.L_x_1) ;  /* 0xffffff8d000c7547 */ /* 0x002fec000b83ffff */
[----:B------:R-:W2:Y:S04]  /*9f40*/  LDL.LU R23, [R1+0x9c] ;  /* 0x00009c0001177983 */ /* 0x000ea80000300800 */
[----:B------:R-:W3:Y:S04]  /*9f50*/  LDL.LU R7, [R1+0x98] ;  /* 0x0000980001077983 */ /* 0x000ee80000300800 */
[----:B---3--:R0:W-:Y:S04]  /*9f60*/  STL [R1+0x75c], R7 ;  /* 0x00075c0701007387 */ /* 0x0081e80000100800 */
[----:B0-----:R-:W3:Y:S04]  /*9f70*/  LDL.LU R7, [R1+0x44] ;  /* 0x0000440001077983 */ /* 0x001ee80000300800 */
        /* <DEDUP_REMOVED lines=13> */
[----:B------:R-:W3:Y:S01]  /*a050*/  LDL.LU R6, [R1+0x90] ;  /* 0x0000900001067983 */ /* 0x000ee20000300800 */
[----:B--2---:R-:W-:-:S03]  /*a060*/  IMAD.MOV.U32 R7, RZ, RZ, R23 ;  /* 0x000000ffff077224 */ /* 0x004fc600078e0017 */
[----:B---3--:R0:W-:Y:S04]  /*a070*/  STL [R1+0x758], R6 ;  /* 0x0007580601007387 */ /* 0x0081e80000100800 */
[----:B0-----:R-:W2:Y:S04]  /*a080*/  LDL.LU R6, [R1+0x158] ;  /* 0x0001580001067983 */ /* 0x001ea80000300800 */
[----:B--2---:R0:W-:Y:S04]  /*a090*/  STL [R1+0x760], R6 ;  /* 0x0007600601007387 */ /* 0x0041e80000100800 */
        /* <DEDUP_REMOVED lines=13> */
[----:B--2---:R-:W-:Y:S04]  /*a170*/  STL [R1+0x798], R6 ;  /* 0x0007980601007387 */ /* 0x004fe80000100800 */
[----:B------:R-:W2:Y:S04]  /*a180*/  LDL.LU R5, [R1+0xb8] ;  /* 0x0000b80001057983 */ /* 0x000ea80000300800 */
[----:B--2---:R0:W-:Y:S04]  /*a190*/  STL [R1+0x754], R5 ;  /* 0x0007540501007387 */ /* 0x0041e80000100800 */
[----:B0-----:R-:W2:Y:S04]  /*a1a0*/  LDL.LU R5, [R1+0x150] ;  /* 0x0001500001057983 */ /* 0x001ea80000300800 */
[----:B------:R-:W3:Y:S04]  /*a1b0*/  LDL.LU R4, [R1+0xb0] ;  /* 0x0000b00001047983 */ /* 0x000ee80000300800 */
[----:B---3--:R0:W-:Y:S04]  /*a1c0*/  STL [R1+0x750], R4 ;  /* 0x0007500401007387 */ /* 0x0081e80000100800 */
[----:B0-----:R-:W3:Y:S04]  /*a1d0*/  LDL.LU R4, [R1+0x1b8] ;  /* 0x0001b80001047983 */ /* 0x001ee80000300800 */
[----:B------:R-:W4:Y:S04]  /*a1e0*/  LDL.LU R11, [R1+0x8] ;  /* 0x00000800010b7983 */ /* 0x000f280000300800 */
[----:B----4-:R0:W-:Y:S04]  /*a1f0*/  STL [R1+0x74c], R11 ;  /* 0x00074c0b01007387 */ /* 0x0101e80000100800 */
[----:B0-----:R-:W4:Y:S04]  /*a200*/  LDL.LU R11, [R1+0x1b0] ;  /* 0x0001b000010b7983 */ /* 0x001f280000300800 */
[----:B------:R-:W2:Y:S04]  /*a210*/  LDL.LU R10, [R1] ;  /* 0x00000000010a7983 */ /* 0x000ea80000300800 */
[----:B--2---:R0:W-:Y:S04]  /*a220*/  STL [R1+0x748], R10 ;  /* 0x0007480a01007387 */ /* 0x0041e80000100800 */
[----:B0-----:R-:W2:Y:S04]  /*a230*/  LDL.LU R10, [R1+0xd8] ;  /* 0x0000d800010a7983 */ /* 0x001ea80000300800 */
[----:B------:R-:W2:Y:S04]  /*a240*/  LDL.LU R9, [R1+0x48] ;  /* 0x0000480001097983 */ /* 0x000ea80000300800 */
        /* <DEDUP_REMOVED lines=17> */
[----:B------:R-:W2:Y:S01]  /*a360*/  LDL.LU R19, [R1+0x13c] ;  /* 0x00013c0001137983 */ /* 0x000ea20000300800 */
[----:B------:R-:W-:-:S03]  /*a370*/  IMAD.MOV.U32 R6, RZ, RZ, R18 ;  /* 0x000000ffff067224 */ /* 0x000fc600078e0012 */
        /* <DEDUP_REMOVED lines=14> */
[----:B------:R0:W-:Y:S04]  /*a460*/  STL [R1+0x714], R21 ;  /* 0x0007141501007387 */ /* 0x0001e80000100800 */
[----:B0-----:R-:W2:Y:S01]  /*a470*/  LDL.LU R21, [R1+0x1c0] ;  /* 0x0001c00001157983 */ /* 0x001ea20000300800 */
[----:B------:R-:W-:-:S03]  /*a480*/  F2FP.F16.F32.PACK_AB R7, R6, R7 ;  /* 0x000000070607723e */ /* 0x000fc600000000ff */
[----:B--2---:R0:W-:Y:S04]  /*a490*/  STL [R1+0x718], R21 ;  /* 0x0007181501007387 */ /* 0x0041e80000100800 */
[----:B0-----:R-:W2:Y:S04]  /*a4a0*/  LDL.LU R21, [R1+0x1c8] ;  /* 0x0001c80001157983 */ /* 0x001ea80000300800 */
[----:B------:R-:W2:Y:S04]  /*a4b0*/  LDL.LU R22, [R1+0xa0] ;  /* 0x0000a00001167983 */ /* 0x000ea80000300800 */
[----:B------:R0:W-:Y:S04]  /*a4c0*/  STL [R1+0x710], R20 ;  /* 0x0007101401007387 */ /* 0x0001e80000100800 */
[----:B0-----:R-:W2:Y:S04]  /*a4d0*/  LDL.LU R20, [R1+0x1d8] ;  /* 0x0001d80001147983 */ /* 0x001ea80000300800 */
[----:B------:R-:W2:Y:S04]  /*a4e0*/  LDL.LU R0, [R1+0x1d0] ;  /* 0x0001d00001007983 */ /* 0x000ea80000300800 */
[----:B-----5:R-:W2:Y:S04]  /*a4f0*/  LDL.LU R28, [R1+0xe8] ;  /* 0x0000e800011c7983 */ /* 0x020ea80000300800 */
[----:B------:R-:W2:Y:S04]  /*a500*/  LDL.LU R27, [R1+0x138] ;  /* 0x00013800011b7983 */ /* 0x000ea80000300800 */
[----:B------:R-:W2:Y:S04]  /*a510*/  LDL.LU R29, [R1+0xe0] ;  /* 0x0000e000011d7983 */ /* 0x000ea80000300800 */
[----:B------:R-:W2:Y:S04]  /*a520*/  LDL.LU R26, [R1+0x130] ;  /* 0x00013000011a7983 */ /* 0x000ea80000300800 */
[----:B------:R-:W2:Y:S04]  /*a530*/  LDL.LU R2, [R1+0x118] ;  /* 0x0001180001027983 */ /* 0x000ea80000300800 */
[----:B------:R-:W2:Y:S04]  /*a540*/  LDL.LU R25, [R1+0x78] ;  /* 0x0000780001197983 */ /* 0x000ea80000300800 */
[----:B------:R-:W2:Y:S04]  /*a550*/  LDL.LU R3, [R1+0x110] ;  /* 0x0001100001037983 */ /* 0x000ea80000300800 */
[----:B------:R-:W2:Y:S04]  /*a560*/  LDL.LU R24, [R1+0x70] ;  /* 0x0000700001187983 */ /* 0x000ea80000300800 */
[----:B------:R-:W2:Y:S04]  /*a570*/  LDL.LU R6, [R1+0x798] ;  /* 0x0007980001067983 */ /* 0x000ea80000300800 */
[----:B------:R0:W-:Y:S04]  /*a580*/  STL [R1+0x3c], R7 ;  /* 0x00003c0701007387 */ /* 0x0001e80000100800 */
[----:B0-----:R-:W2:Y:S02]  /*a590*/  LDL.LU R7, [R1+0x794] ;  /* 0x0007940001077983 */ /* 0x001ea40000300800 */
[----:B--2---:R-:W-:-:S02]  /*a5a0*/  F2FP.F16.F32.PACK_AB R7, R6, R7 ;  /* 0x000000070607723e */ /* 0x004fc400000000ff */
        /* <DEDUP_REMOVED lines=28> */
[----:B------:R-:W2:Y:S02]  /*a770*/  LDL.LU R6, [R1+0x758] ;  /* 0x0007580001067983 */ /* 0x000ea40000300800 */
[----:B--2---:R-:W-:Y:S02]  /*a780*/  F2FP.F16.F32.PACK_AB R6, R5, R6 ;  /* 0x000000060506723e */ /* 0x004fe400000000ff */
[----:B------:R-:W3:Y:S02]  /*a790*/  LDL.LU R5, [R1+0x754] ;  /* 0x0007540001057983 */ /* 0x000ee40000300800 */
[----:B---3--:R-:W-:Y:S02]  /*a7a0*/  F2FP.F16.F32.PACK_AB R5, R4, R5 ;  /* 0x000000050405723e */ /* 0x008fe400000000ff */
[----:B------:R-:W4:Y:S02]  /*a7b0*/  LDL.LU R4, [R1+0x750] ;  /* 0x0007500001047983 */ /* 0x000f240000300800 */
[----:B----4-:R-:W-:-:S02]  /*a7c0*/  F2FP.F16.F32.PACK_AB R4, R11, R4 ;  /* 0x000000040b04723e */ /* 0x010fc400000000ff */
[----:B------:R-:W2:Y:S02]  /*a7d0*/  LDL.LU R11, [R1+0x74c] ;  /* 0x00074c00010b7983 */ /* 0x000ea40000300800 */
[----:B--2---:R-:W-:Y:S02]  /*a7e0*/  F2FP.F16.F32.PACK_AB R11, R10, R11 ;  /* 0x0000000b0a0b723e */ /* 0x004fe400000000ff */
[----:B------:R-:W2:Y:S02]  /*a7f0*/  LDL.LU R10, [R1+0x748] ;  /* 0x00074800010a7983 */ /* 0x000ea40000300800 */
[----:B--2---:R-:W-:Y:S02]  /*a800*/  F2FP.F16.F32.PACK_AB R10, R9, R10 ;  /* 0x0000000a090a723e */ /* 0x004fe400000000ff */
[----:B------:R-:W2:Y:S02]  /*a810*/  LDL.LU R9, [R1+0x744] ;  /* 0x0007440001097983 */ /* 0x000ea40000300800 */
[----:B--2---:R-:W-:-:S02]  /*a820*/  F2FP.F16.F32.PACK_AB R9, R8, R9 ;  /* 0x000000090809723e */ /* 0x004fc400000000ff */
        /* <DEDUP_REMOVED lines=24> */
[----:B------:R-:W2:Y:S01]  /*a9b0*/  LDL.LU R20, [R1+0x710] ;  /* 0x0007100001147983 */ /* 0x000ea20000300800 */
[----:B------:R-:W-:Y:S02]  /*a9c0*/  F2FP.F16.F32.PACK_AB R27, R28, R27 ;  /* 0x0000001b1c1b723e */ /* 0x000fe400000000ff */
[----:B------:R-:W-:Y:S02]  /*a9d0*/  F2FP.F16.F32.PACK_AB R26, R29, R26 ;  /* 0x0000001a1d1a723e */ /* 0x000fe400000000ff */
[----:B------:R-:W-:Y:S02]  /*a9e0*/  F2FP.F16.F32.PACK_AB R25, R2, R25 ;  /* 0x000000190219723e */ /* 0x000fe400000000ff */
[----:B------:R-:W-:Y:S02]  /*a9f0*/  F2FP.F16.F32.PACK_AB R24, R3, R24 ;  /* 0x000000180318723e */ /* 0x000fe400000000ff */
[----:B--2---:R-:W-:-:S07]  /*aa00*/  F2FP.F16.F32.PACK_AB R20, R0, R20 ;  /* 0x000000140014723e */ /* 0x004fce00000000ff */
.L_x_0:
[----:B0-----:R-:W0:Y:S01]  /*aa10*/  S2R R0, SR_TID.X ;  /* 0x0000000000007919 */ /* 0x001e220000002100 */
[----:B------:R-:W1:Y:S01]  /*aa20*/  S2UR UR5, SR_CgaCtaId ;  /* 0x00000000000579c3 */ /* 0x000e620000008800 */
[----:B------:R-:W2:Y:S01]  /*aa30*/  LDCU.128 UR12, c[0x0][0x390] ;  /* 0x00007200ff0c77ac */ /* 0x000ea20008000c00 */
[----:B-----5:R-:W3:Y:S01]  /*aa40*/  S2R R3, SR_TID.X ;  /* 0x0000000000037919 */ /* 0x020ee20000002100 */
[----:B------:R-:W-:Y:S01]  /*aa50*/  UMOV UR4, 0x400 ;  /* 0x0000040000047882 */ /* 0x000fe20000000000 */
[----:B------:R4:W-:Y:S04]  /*aa60*/  STL.64 [R1+0x778], R6 ;  /* 0x0007780601007387 */ /* 0x0009e80000100a00 */
[----:B------:R-:W2:Y:S01]  /*aa70*/  LDC R29, c[0x0][0x3b4] ;  /* 0x0000ed00ff1d7b82 */ /* 0x000ea20000000800 */
[----:B----4-:R-:W4:Y:S04]  /*aa80*/  LDL R7, [R1+0x700] ;  /* 0x0007000001077983 */ /* 0x010f280000100800 */
[----:B------:R-:W-:Y:S01]  /*aa90*/  STL.64 [R1+0x770], R4 ;  /* 0x0007700401007387 */ /* 0x000fe20000100a00 */
[----:B-1----:R-:W-:Y:S01]  /*aaa0*/  ULEA UR4, UR5, UR4, 0x18 ;  /* 0x0000000405047291 */ /* 0x002fe2000f8ec0ff */
[----:B0-----:R-:W-:-:S02]  /*aab0*/  IMAD.SHL.U32 R2, R0, 0x10, RZ ;  /* 0x0000001000027824 */ /* 0x001fc400078e00ff */
[----:B------:R-:W-:Y:S01]  /*aac0*/  IMAD.SHL.U32 R0, R0, 0x20, RZ ;  /* 0x0000002000007824 */ /* 0x000fe200078e00ff */
[C---:B---3--:R-:W-:Y:S02]  /*aad0*/  LOP3.LUT R28, R3.reuse, 0x20, RZ, 0xc0, !PT ;  /* 0x00000020031c7812 */ /* 0x048fe400078ec0ff */
[----:B------:R-:W-:Y:S02]  /*aae0*/  LOP3.LUT R2, R2, 0xf0, RZ, 0xc0, !PT ;  /* 0x000000f002027812 */ /* 0x000fe400078ec0ff */
[----:B------:R-:W-:Y:S02]  /*aaf0*/  LOP3.LUT R0, R0, 0x200, RZ, 0xc0, !PT ;  /* 0x0000020000007812 */ /* 0x000fe400078ec0ff */
[----:B------:R-:W-:Y:S02]  /*ab00*/  LOP3.LUT R3, R3, 0x3f, RZ, 0xc0, !PT ;  /* 0x0000003f03037812 */ /* 0x000fe400078ec0ff */
[----:B------:R-:W-:Y:S02]  /*ab10*/  IADD3 R0, PT, PT, R0, UR4, R2 ;  /* 0x0000000400007c10 */ /* 0x000fe4000fffe002 */
[----:B------:R-:W-:Y:S01]  /*ab20*/  LEA R3, R3, UR4, 0x4 ;  /* 0x0000000403037c11 */ /* 0x000fe2000f8e20ff */
[----:B------:R-:W0:Y:S02]  /*ab30*/  LDCU UR4, c[0x0][0x3b8] ;  /* 0x00007700ff0477ac */ /* 0x000e240008000800 */
[----:B------:R-:W-:Y:S01]  /*ab40*/  IMAD R0, R28, 0x8, R0 ;  /* 0x000000081c007824 */ /* 0x000fe200078e0200 */
[----:B------:R-:W-:Y:S06]  /*ab50*/  BAR.SYNC.DEFER_BLOCKING 0x0 ;  /* 0x0000000000007b1d */ /* 0x000fec0000010000 */
[----:B------:R-:W-:Y:S04]  /*ab60*/  STL [R1+0x50], R3 ;  /* 0x0000500301007387 */ /* 0x000fe80000100800 */
[----:B------:R1:W-:Y:S04]  /*ab70*/  STSM.16.M88.4 [R0], R24 ;  /* 0x0000001800007844 */ /* 0x0003e80000000200 */
[----:B-1----:R-:W3:Y:S01]  /*ab80*/  LDL R27, [R1+0x50] ;  /* 0x00005000011b7983 */ /* 0x002ee20000100800 */
[----:B------:R-:W-:Y:S01]  /*ab90*/  BAR.SYNC.DEFER_BLOCKING 0x0 ;  /* 0x0000000000007b1d */ /* 0x000fe20000010000 */
[----:B----4-:R-:W-:-:S05]  /*aba0*/  VIADD R2, R7, 0x1 ;  /* 0x0000000107027836 */ /* 0x010fca0000000000 */
[----:B--2---:R-:W-:Y:S01]  /*abb0*/  ISETP.GE.AND P2, PT, R2, UR15, PT ;  /* 0x0000000f02007c0c */ /* 0x004fe2000bf46270 */
[----:B------:R-:W-:Y:S02]  /*abc0*/  VIADD R2, R7, 0x2 ;  /* 0x0000000207027836 */ /* 0x000fe40000000000 */
[----:B---3--:R-:W1:Y:S01]  /*abd0*/  LDS.128 R4, [R27] ;  /* 0x000000001b047984 */ /* 0x008e620000000c00 */
[----:B------:R-:W-:Y:S06]  /*abe0*/  BAR.SYNC.DEFER_BLOCKING 0x0 ;  /* 0x0000000000007b1d */ /* 0x000fec0000010000 */
[----:B-1----:R-:W-:Y:S04]  /*abf0*/  STL.64 [R1+0x20], R4 ;  /* 0x0000200401007387 */ /* 0x002fe80000100a00 */
[----:B------:R1:W-:Y:S04]  /*ac00*/  STL.64 [R1+0x28], R6 ;  /* 0x0000280601007387 */ /* 0x0003e80000100a00 */
[----:B-1----:R-:W2:Y:S04]  /*ac10*/  LDL.LU.64 R6, [R1+0x778] ;  /* 0x0007780001067983 */ /* 0x002ea80000300a00 */
[----:B------:R-:W2:Y:S04]  /*ac20*/  LDL.LU.64 R4, [R1+0x770] ;  /* 0x0007700001047983 */ /* 0x000ea80000300a00 */
[----:B------:R-:W-:Y:S01]  /*ac30*/  STSM.16.M88.4 [R0], R20 ;  /* 0x0000001400007844 */ /* 0x000fe20000000200 */
[----:B------:R-:W-:Y:S06]  /*ac40*/  BAR.SYNC.DEFER_BLOCKING 0x0 ;  /* 0x0000000000007b1d */ /* 0x000fec0000010000 */
[----:B------:R-:W1:Y:S02]  /*ac50*/  LDS.128 R20, [R27] ;  /* 0x000000001b147984 */ /* 0x000e640000000c00 */
[----:B------:R-:W-:Y:S06]  /*ac60*/  BAR.SYNC.DEFER_BLOCKING 0x0 ;  /* 0x0000000000007b1d */ /* 0x000fec0000010000 */
[----:B------:R-:W-:Y:S02]  /*ac70*/  STSM.16.M88.4 [R0], R16 ;  /* 0x0000001000007844 */ /* 0x000fe40000000200 */
[----:B------:R-:W-:Y:S06]  /*ac80*/  BAR.SYNC.DEFER_BLOCKING 0x0 ;  /* 0x0000000000007b1d */ /* 0x000fec0000010000 */
[----:B------:R-:W3:Y:S02]  /*ac90*/  LDS.128 R16, [R27] ;  /* 0x000000001b107984 */ /* 0x000ee40000000c00 */
[----:B------:R-:W-:Y:S06]  /*aca0*/  BAR.SYNC.DEFER_BLOCKING 0x0 ;  /* 0x0000000000007b1d */ /* 0x000fec0000010000 */
[----:B------:R-:W-:Y:S02]  /*acb0*/  STSM.16.M88.4 [R0], R12 ;  /* 0x0000000c00007844 */ /* 0x000fe40000000200 */
[----:B------:R-:W-:Y:S06]  /*acc0*/  BAR.SYNC.DEFER_BLOCKING 0x0 ;  /* 0x0000000000007b1d */ /* 0x000fec0000010000 */
[----:B------:R-:W4:Y:S02]  /*acd0*/  LDS.128 R12, [R27] ;  /* 0x000000001b0c7984 */ /* 0x000f240000000c00 */
[----:B------:R-:W-:Y:S06]  /*ace0*/  BAR.SYNC.DEFER_BLOCKING 0x0 ;  /* 0x0000000000007b1d */ /* 0x000fec0000010000 */
[----:B------:R-:W-:Y:S02]  /*acf0*/  STSM.16.M88.4 [R0], R8 ;  /* 0x0000000800007844 */ /* 0x000fe40000000200 */
[----:B------:R-:W-:Y:S06]  /*ad00*/  BAR.SYNC.DEFER_BLOCKING 0x0 ;  /* 0x0000000000007b1d */ /* 0x000fec0000010000 */
[----:B------:R-:W0:Y:S02]  /*ad10*/  LDS.128 R8, [R27] ;  /* 0x000000001b087984 */ /* 0x000e240000000c00 */
[----:B------:R-:W-:Y:S01]  /*ad20*/  BAR.SYNC.DEFER_BLOCKING 0x0 ;  /* 0x0000000000007b1d */ /* 0x000fe20000010000 */
[----:B------:R-:W-:-:S05]  /*ad30*/  ISETP.GE.AND P6, PT, R2, UR15, PT ;  /* 0x0000000f02007c0c */ /* 0x000fca000bfc6270 */
[----:B------:R-:W2:Y:S04]  /*ad40*/  LDL R2, [R1+0x6fc] ;  /* 0x0006fc0001027983 */ /* 0x000ea80000100800 */
[----:B-1----:R1:W-:Y:S04]  /*ad50*/  STL.64 [R1], R20 ;  /* 0x0000001401007387 */ /* 0x0023e80000100a00 */
[----:B------:R3:W-:Y:S04]  /*ad60*/  STL.64 [R1+0x8], R22 ;  /* 0x0000081601007387 */ /* 0x0007e80000100a00 */
[----:B-1----:R-:W2:Y:S04]  /*ad70*/  LDL.LU R20, [R1+0x10] ;  /* 0x0000100001147983 */ /* 0x002ea80000300800 */
[----:B------:R-:W2:Y:S04]  /*ad80*/  LDL.LU R21, [R1+0x14] ;  /* 0x0000140001157983 */ /* 0x000ea80000300800 */
[----:B---3--:R-:W3:Y:S04]  /*ad90*/  LDL.LU R22, [R1+0x18] ;  /* 0x0000180001167983 */ /* 0x008ee80000300800 */
[----:B------:R-:W3:Y:S04]  /*ada0*/  LDL.LU R23, [R1+0x1c] ;  /* 0x00001c0001177983 */ /* 0x000ee80000300800 */
[----:B------:R-:W-:Y:S04]  /*adb0*/  STL [R1+0x758], R17 ;  /* 0x0007581101007387 */ /* 0x000fe80000100800 */
[----:B------:R-:W-:Y:S04]  /*adc0*/  STL [R1+0x738], R18 ;  /* 0x0007381201007387 */ /* 0x000fe80000100800 */
[----:B------:R1:W-:Y:S04]  /*add0*/  STL [R1+0x728], R19 ;  /* 0x0007281301007387 */ /* 0x0003e80000100800 */
[----:B-1----:R-:W3:Y:S04]  /*ade0*/  LDL.LU R19, [R1+0x20] ;  /* 0x0000200001137983 */ /* 0x002ee80000300800 */
[----:B----4-:R1:W-:Y:S04]  /*adf0*/  STL.64 [R1+0x750], R12 ;  /* 0x0007500c01007387 */ /* 0x0103e80000100a00 */
[----:B------:R-:W-:Y:S04]  /*ae00*/  STL [R1+0x72c], R15 ;  /* 0x00072c0f01007387 */ /* 0x000fe80000100800 */
[----:B------:R-:W-:Y:S04]  /*ae10*/  STL.64 [R1+0x730], R14 ;  /* 0x0007300e01007387 */ /* 0x000fe80000100a00 */
[----:B------:R4:W-:Y:S04]  /*ae20*/  STL [R1+0x768], R14 ;  /* 0x0007680e01007387 */ /* 0x0009e80000100800 */
[----:B------:R-:W3:Y:S04]  /*ae30*/  LDL R17, [R1+0x704] ;  /* 0x0007040001117983 */ /* 0x000ee80000100800 */
[----:B--2---:R-:W-:Y:S04]  /*ae40*/  STSM.16.M88.4 [R0], R4 ;  /* 0x0000000400007844 */ /* 0x004fe80000000200 */
[----:B0-----:R-:W-:Y:S04]  /*ae50*/  STL.64 [R1+0x40], R8 ;  /* 0x0000400801007387 */ /* 0x001fe80000100a00 */
[----:B------:R-:W-:Y:S01]  /*ae60*/  STL.64 [R1+0x48], R10 ;  /* 0x0000480a01007387 */ /* 0x000fe20000100a00 */
[----:B------:R-:W-:Y:S06]  /*ae70*/  BAR.SYNC.DEFER_BLOCKING 0x0 ;  /* 0x0000000000007b1d */ /* 0x000fec0000010000 */
[----:B-1----:R-:W2:Y:S04]  /*ae80*/  LDL.LU R12, [R1+0x30] ;  /* 0x00003000010c7983 */ /* 0x002ea80000300800 */
[----:B------:R-:W2:Y:S04]  /*ae90*/  LDL.LU R13, [R1+0x34] ;  /* 0x00003400010d7983 */ /* 0x000ea80000300800 */
[----:B----4-:R-:W2:Y:S04]  /*aea0*/  LDL.LU R14, [R1+0x38] ;  /* 0x00003800010e7983 */ /* 0x010ea80000300800 */
[----:B------:R-:W2:Y:S04]  /*aeb0*/  LDL.LU R15, [R1+0x3c] ;  /* 0x00003c00010f7983 */ /* 0x000ea80000300800 */
[----:B------:R-:W0:Y:S01]  /*aec0*/  LDS.128 R8, [R27] ;  /* 0x000000001b087984 */ /* 0x000e220000000c00 */
[----:B------:R-:W-:Y:S06]  /*aed0*/  BAR.SYNC.DEFER_BLOCKING 0x0 ;  /* 0x0000000000007b1d */ /* 0x000fec0000010000 */
[----:B0-----:R0:W-:Y:S04]  /*aee0*/  STL [R1+0x724], R8 ;  /* 0x0007240801007387 */ /* 0x0011e80000100800 */
[----:B0-----:R-:W4:Y:S04]  /*aef0*/  LDL.LU R8, [R1+0x50] ;  /* 0x0000500001087983 */ /* 0x001f280000300800 */
[----:B------:R0:W-:Y:S04]  /*af00*/  STL [R1+0x720], R9 ;  /* 0x0007200901007387 */ /* 0x0001e80000100800 */
[----:B0-----:R-:W2:Y:S04]  /*af10*/  LDL R9, [R1+0x6fc] ;  /* 0x0006fc0001097983 */ /* 0x001ea80000100800 */
[----:B------:R0:W-:Y:S04]  /*af20*/  STL [R1+0x718], R10 ;  /* 0x0007180a01007387 */ /* 0x0001e80000100800 */
[----:B0-----:R-:W2:Y:S04]  /*af30*/  LDL.LU R10, [R1+0x700] ;  /* 0x00070000010a7983 */ /* 0x001ea80000300800 */
[----:B------:R0:W-:Y:S04]  /*af40*/  STL [R1+0x714], R11 ;  /* 0x0007140b01007387 */ /* 0x0001e80000100800 */
[----:B0-----:R-:W2:Y:S04]  /*af50*/  LDL.LU R11, [R1+0x70c] ;  /* 0x00070c00010b7983 */ /* 0x001ea80000300800 */
[----:B---3--:R-:W-:Y:S01]  /*af60*/  STSM.16.M88.4 [R0], R20 ;  /* 0x0000001400007844 */ /* 0x008fe20000000200 */
[----:B------:R-:W-:Y:S01]  /*af70*/  BAR.SYNC.DEFER_BLOCKING 0x0 ;  /* 0x0000000000007b1d */ /* 0x000fe20000010000 */
[----:B------:R-:W-:-:S05]  /*af80*/  IMAD R3, R2, R29, RZ ;  /* 0x0000001d02037224 */ /* 0x000fca00078e02ff */
[----:B------:R-:W-:Y:S01]  /*af90*/  LEA R2, P3, R3, UR12, 0x1 ;  /* 0x0000000c03027c11 */ /* 0x000fe2000f8608ff */
[----:B------:R-:W-:-:S03]  /*afa0*/  IMAD R26, R29, 0x40, R3 ;  /* 0x000000401d1a7824 */ /* 0x000fc600078e0203 */
[----:B------:R-:W-:Y:S02]  /*afb0*/  LEA.HI.X.SX32 R3, R3, UR13, 0x1, P3 ;  /* 0x0000000d03037c11 */ /* 0x000fe400098f0eff */
[----:B------:R-:W-:Y:S01]  /*afc0*/  PRMT R28, R19, 0x7632, R28 ;  /* 0x00007632131c7816 */ /* 0x000fe2000000001c */
[----:B----4-:R-:W0:Y:S01]  /*afd0*/  LDS.128 R20, [R8] ;  /* 0x0000000008147984 */ /* 0x010e220000000c00 */
[----:B------:R-:W-:Y:S01]  /*afe0*/  BAR.SYNC.DEFER_BLOCKING 0x0 ;  /* 0x0000000000007b1d */ /* 0x000fe20000010000 */
[----:B--2---:R-:W-:-:S05]  /*aff0*/  ISETP.GE.AND P1, PT, R9, UR14, PT ;  /* 0x0000000e09007c0c */ /* 0x004fca000bf26270 */
[----:B------:R-:W-:Y:S02]  /*b000*/  STSM.16.M88.4 [R0], R12 ;  /* 0x0000000c00007844 */ /* 0x000fe40000000200 */
[----:B------:R-:W-:Y:S01]  /*b010*/  BAR.SYNC.DEFER_BLOCKING 0x0 ;  /* 0x0000000000007b1d */ /* 0x000fe20000010000 */
[C---:B------:R-:W-:Y:S02]  /*b020*/  ISETP.GE.AND P0, PT, R10.reuse, UR15, PT ;  /* 0x0000000f0a007c0c */ /* 0x040fe4000bf06270 */
[C---:B------:R-:W-:Y:S01]  /*b030*/  ISETP.LT.AND P1, PT, R10.reuse, UR15, !P1 ;  /* 0x0000000f0a007c0c */ /* 0x040fe2000cf21270 */
[----:B------:R-:W-:Y:S01]  /*b040*/  IMAD R27, R10, UR4, RZ ;  /* 0x000000040a1b7c24 */ /* 0x000fe2000f8e02ff */
[----:B------:R-:W-:Y:S02]  /*b050*/  ISETP.LT.AND P3, PT, R17, UR14, !P0 ;  /* 0x0000000e11007c0c */ /* 0x000fe4000c761270 */
[----:B------:R-:W2:Y:S01]  /*b060*/  LDL.LU R17, [R1] ;  /* 0x0000000001117983 */ /* 0x000ea20000300800 */
[----:B------:R-:W-:-:S03]  /*b070*/  IMAD.WIDE R24, R27, 0x2, R2 ;  /* 0x000000021b187825 */ /* 0x000fc600078e0202 */
[----:B0-----:R-:W-:Y:S04]  /*b080*/  STL.64 [R1+0x740], R20 ;  /* 0x0007401401007387 */ /* 0x001fe80000100a00 */
[----:B------:R0:W-:Y:S04]  /*b090*/  STL [R1+0x71c], R22 ;  /* 0x00071c1601007387 */ /* 0x0001e80000100800 */
[----:B0-----:R-:W3:Y:S04]  /*b0a0*/  LDL R22, [R1+0x704] ;  /* 0x0007040001167983 */ /* 0x001ee80000100800 */
[----:B------:R0:W-:Y:S04]  /*b0b0*/  STL [R1+0x710], R23 ;  /* 0x0007101701007387 */ /* 0x0001e80000100800 */
[----:B------:R1:W-:Y:S04]  /*b0c0*/  @P1 STG.E.U16 desc[UR10][R24.64], R19 ;  /* 0x0000001318001986 */ /* 0x0003e8000c10150a */
[----:B0-----:R-:W4:Y:S04]  /*b0d0*/  LDL.LU R23, [R1+0x708] ;  /* 0x0007080001177983 */ /* 0x001f280000300800 */
[----:B------:R-:W3:Y:S04]  /*b0e0*/  LDL.LU R14, [R1+0x768] ;  /* 0x00076800010e7983 */ /* 0x000ee80000300800 */
[----:B-1----:R-:W3:Y:S01]  /*b0f0*/  LDL.LU R19, [R1+0x24] ;  /* 0x0000240001137983 */ /* 0x002ee20000300800 */
[----:B------:R-:W-:-:S04]  /*b100*/  LEA R4, P4, R26, UR12, 0x1 ;  /* 0x0000000c1a047c11 */ /* 0x000fc8000f8808ff */
[----:B------:R-:W-:Y:S01]  /*b110*/  LEA.HI.X.SX32 R5, R26, UR13, 0x1, P4 ;  /* 0x0000000d1a057c11 */ /* 0x000fe2000a0f0eff */
[----:B------:R-:W-:Y:S02]  /*b120*/  IMAD R0, R29, 0x40, R26 ;  /* 0x000000401d007824 */ /* 0x000fe400078e021a */
[----:B------:R-:W-:-:S04]  /*b130*/  IMAD.WIDE R6, R27, 0x2, R4 ;  /* 0x000000021b067825 */ /* 0x000fc800078e0204 */
[----:B------:R-:W-:Y:S01]  /*b140*/  IMAD R25, R29, 0x40, R0 ;  /* 0x000000401d197824 */ /* 0x000fe200078e0200 */
[----:B------:R0:W-:Y:S01]  /*b150*/  @P3 STG.E.U16 desc[UR10][R6.64], R28 ;  /* 0x0000001c06003986 */ /* 0x0001e2000c10150a */
[----:B------:R-:W-:-:S03]  /*b160*/  ISETP.LT.AND P3, PT, R11, UR14, !P0 ;  /* 0x0000000e0b007c0c */ /* 0x000fc6000c761270 */
[C---:B------:R-:W-:Y:S02]  /*b170*/  LEA R24, P4, R25.reuse, UR12, 0x1 ;  /* 0x0000000c19187c11 */ /* 0x040fe4000f8808ff */
[C---:B0-----:R-:W-:Y:S02]  /*b180*/  LEA R6, P1, R0.reuse, UR12, 0x1 ;  /* 0x0000000c00067c11 */ /* 0x041fe4000f8208ff */
[----:B------:R-:W-:Y:S02]  /*b190*/  LEA.HI.X.SX32 R25, R25, UR13, 0x1, P4 ;  /* 0x0000000d19197c11 */ /* 0x000fe4000a0f0eff */
[----:B------:R-:W-:Y:S01]  /*b1a0*/  LEA.HI.X.SX32 R7, R0, UR13, 0x1, P1 ;  /* 0x0000000d00077c11 */ /* 0x000fe200088f0eff */
[----:B------:R-:W-:Y:S02]  /*b1b0*/  VIADD R15, R10, 0x3 ;  /* 0x000000030a0f7836 */ /* 0x000fe40000000000 */
[----:B------:R-:W-:-:S03]  /*b1c0*/  IMAD.WIDE R12, R27, 0x2, R24 ;  /* 0x000000021b0c7825 */ /* 0x000fc600078e0218 */
[----:B------:R-:W-:Y:S02]  /*b1d0*/  ISETP.GE.AND P1, PT, R15, UR15, PT ;  /* 0x0000000f0f007c0c */ /* 0x000fe4000bf26270 */
[----:B--2---:R-:W-:Y:S02]  /*b1e0*/  PRMT R21, R17, 0x7632, R21 ;  /* 0x0000763211157816 */ /* 0x004fe40000000015 */
[----:B----4-:R-:W-:Y:S01]  /*b1f0*/  ISETP.LT.AND P0, PT, R23, UR14, !P0 ;  /* 0x0000000e17007c0c */ /* 0x010fe2000c701270 */
[----:B---3--:R0:W-:Y:S04]  /*b200*/  STL.64 [R1+0x760], R18 ;  /* 0x0007601201007387 */ /* 0x0081e80000100a00 */
[----:B------:R-:W2:Y:S01]  /*b210*/  LDL.LU R15, [R1+0x4] ;  /* 0x00000400010f7983 */ /* 0x000ea20000300800 */
[----:B0-----:R-:W-:-:S05]  /*b220*/  IMAD.WIDE R18, R27, 0x2, R6 ;  /* 0x000000021b127825 */ /* 0x001fca00078e0206 */
[----:B------:R0:W-:Y:S04]  /*b230*/  @P3 STG.E.U16 desc[UR10][R18.64], R17 ;  /* 0x0000001112003986 */ /* 0x0001e8000c10150a */
[----:B------:R1:W-:Y:S04]  /*b240*/  @P0 STG.E.U16 desc[UR10][R12.64], R21 ;  /* 0x000000150c000986 */ /* 0x0003e8000c10150a */
[----:B0-----:R-:W3:Y:S04]  /*b250*/  LDL.LU.64 R18, [R1+0x760] ;  /* 0x0007600001127983 */ /* 0x001ee80000300a00 */
[----:B------:R-:W4:Y:S04]  /*b260*/  LDL.LU R17, [R1+0x758] ;  /* 0x0007580001117983 */ /* 0x000f280000300800 */
[----:B-1----:R-:W2:Y:S01]  /*b270*/  LDL.LU.64 R12, [R1+0x750] ;  /* 0x00075000010c7983 */ /* 0x002ea20000300a00 */
[----:B------:R-:W-:Y:S01]  /*b280*/  ISETP.LT.AND P4, PT, R9, UR14, !P2 ;  /* 0x0000000e09007c0c */ /* 0x000fe2000d781270 */
[----:B------:R-:W-:Y:S01]  /*b290*/  VIADD R20, R27, UR4 ;  /* 0x000000041b147c36 */ /* 0x000fe20008000000 */
[----:B------:R-:W-:-:S02]  /*b2a0*/  ISETP.LT.AND P5, PT, R22, UR14, !P2 ;  /* 0x0000000e16007c0c */ /* 0x000fc4000d7a1270 */
[----:B------:R-:W-:Y:S01]  /*b2b0*/  ISETP.LT.AND P0, PT, R11, UR14, !P2 ;  /* 0x0000000e0b007c0c */ /* 0x000fe2000d701270 */
[----:B------:R-:W-:Y:S01]  /*b2c0*/  IMAD.WIDE R28, R20, 0x2, R2 ;  /* 0x00000002141c7825 */ /* 0x000fe200078e0202 */
[----:B------:R-:W-:Y:S01]  /*b2d0*/  PRMT R0, R16, 0x7632, R0 ;  /* 0x0000763210007816 */ /* 0x000fe20000000000 */
[----:B------:R0:W-:Y:S02]  /*b2e0*/  STL.64 [R1+0x748], R8 ;  /* 0x0007480801007387 */ /* 0x0001e40000100a00 */
[----:B------:R-:W-:-:S04]  /*b2f0*/  IMAD.WIDE R26, R20, 0x2, R4 ;  /* 0x00000002141a7825 */ /* 0x000fc800078e0204 */
[----:B------:R-:W-:Y:S01]  /*b300*/  @P4 STG.E.U16 desc[UR10][R28.64], R16 ;  /* 0x000000101c004986 */ /* 0x000fe2000c10150a */
[----:B------:R-:W-:Y:S01]  /*b310*/  ISETP.LT.AND P4, PT, R9, UR14, !P6 ;  /* 0x0000000e09007c0c */ /* 0x000fe2000f781270 */
[C---:B0-----:R-:W-:Y:S02]  /*b320*/  IMAD.WIDE R8, R20.reuse, 0x2, R6 ;  /* 0x0000000214087825 */ /* 0x041fe400078e0206 */
[----:B------:R0:W-:Y:S01]  /*b330*/  @P5 STG.E.U16 desc[UR10][R26.64], R0 ;  /* 0x000000001a005986 */ /* 0x0001e2000c10150a */
[----:B------:R-:W-:Y:S01]  /*b340*/  ISETP.LT.AND P2, PT, R23, UR14, !P2 ;  /* 0x0000000e17007c0c */ /* 0x000fe2000d741270 */
[C---:B0-----:R-:W-:Y:S02]  /*b350*/  VIADD R0, R20.reuse, UR4 ;  /* 0x0000000414007c36 */ /* 0x041fe40008000000 */
[----:B------:R-:W-:-:S04]  /*b360*/  IMAD.WIDE R20, R20, 0x2, R24 ;  /* 0x0000000214147825 */ /* 0x000fc800078e0218 */
[----:B------:R-:W-:Y:S01]  /*b370*/  IMAD.WIDE R28, R0, 0x2, R2 ;  /* 0x00000002001c7825 */ /* 0x000fe200078e0202 */
[----:B--2---:R0:W-:Y:S04]  /*b380*/  @P0 STG.E.U16 desc[UR10][R8.64], R12 ;  /* 0x0000000c08000986 */ /* 0x0041e8000c10150a */
[----:B0-----:R-:W2:Y:S01]  /*b390*/  LDL.LU.64 R8, [R1+0x748] ;  /* 0x0007480001087983 */ /* 0x001ea20000300a00 */
[----:B---3--:R-:W-:Y:S02]  /*b3a0*/  PRMT R18, R12, 0x7632, R18 ;  /* 0x000076320c127816 */ /* 0x008fe40000000012 */
[----:B------:R-:W-:-:S03]  /*b3b0*/  PRMT R14, R19, 0x7632, R14 ;  /* 0x00007632130e7816 */ /* 0x000fc6000000000e */
[----:B------:R0:W-:Y:S04]  /*b3c0*/  @P2 STG.E.U16 desc[UR10][R20.64], R18 ;  /* 0x0000001214002986 */ /* 0x0001e8000c10150a */
[----:B------:R1:W-:Y:S04]  /*b3d0*/  @P4 STG.E.U16 desc[UR10][R28.64], R19 ;  /* 0x000000131c004986 */ /* 0x0003e8000c10150a */
[----:B0-----:R-:W3:Y:S04]  /*b3e0*/  LDL.LU.64 R20, [R1+0x740] ;  /* 0x0007400001147983 */ /* 0x001ee80000300a00 */
[----:B------:R-:W3:Y:S04]  /*b3f0*/  LDL.LU R18, [R1+0x738] ;  /* 0x0007380001127983 */ /* 0x000ee80000300800 */
[----:B-1----:R-:W3:Y:S01]  /*b400*/  LDL.LU R19, [R1+0x28] ;  /* 0x0000280001137983 */ /* 0x002ee20000300800 */
[----:B------:R-:W-:Y:S01]  /*b410*/  ISETP.LT.AND P5, PT, R22, UR14, !P6 ;  /* 0x0000000e16007c0c */ /* 0x000fe2000f7a1270 */
[----:B------:R-:W-:Y:S01]  /*b420*/  VIADD R16, R10, 0x4 ;  /* 0x000000040a107836 */ /* 0x000fe20000000000 */
[----:B------:R-:W-:Y:S01]  /*b430*/  ISETP.LT.AND P3, PT, R11, UR14, !P6 ;  /* 0x0000000e0b007c0c */ /* 0x000fe2000f761270 */
[----:B------:R-:W-:Y:S01]  /*b440*/  IMAD.WIDE R26, R0, 0x2, R4 ;  /* 0x00000002001a7825 */ /* 0x000fe200078e0204 */
[----:B------:R-:W-:-:S02]  /*b450*/  ISETP.LT.AND P6, PT, R23, UR14, !P6 ;  /* 0x0000000e17007c0c */ /* 0x000fc4000f7c1270 */
[----:B------:R-:W-:Y:S01]  /*b460*/  ISETP.GE.AND P0, PT, R16, UR15, PT ;  /* 0x0000000f10007c0c */ /* 0x000fe2000bf06270 */
[----:B------:R-:W-:Y:S02]  /*b470*/  VIADD R16, R10, 0x5 ;  /* 0x000000050a107836 */ /* 0x000fe40000000000 */
[----:B------:R-:W-:-:S04]  /*b480*/  VIADD R12, R0, UR4 ;  /* 0x00000004000c7c36 */ /* 0x000fc80008000000 */
[----:B------:R0:W-:Y:S01]  /*b490*/  @P5 STG.E.U16 desc[UR10][R26.64], R14 ;  /* 0x0000000e1a005986 */ /* 0x0001e2000c10150a */
[----:B------:R-:W-:Y:S02]  /*b4a0*/  ISETP.LT.AND P5, PT, R22, UR14, !P1 ;  /* 0x0000000e16007c0c */ /* 0x000fe4000cfa1270 */
[----:B------:R-:W-:Y:S02]  /*b4b0*/  ISETP.GE.AND P2, PT, R16, UR15, PT ;  /* 0x0000000f10007c0c */ /* 0x000fe4000bf46270 */
[----:B------:R-:W-:Y:S01]  /*b4c0*/  PRMT R16, R15, 0x7632, R16 ;  /* 0x000076320f107816 */ /* 0x000fe20000000010 */
[----:B0-----:R-:W-:-:S05]  /*b4d0*/  IMAD.WIDE R26, R0, 0x2, R6 ;  /* 0x00000002001a7825 */ /* 0x001fca00078e0206 */
[----:B------:R0:W-:Y:S01]  /*b4e0*/  @P3 STG.E.U16 desc[UR10][R26.64], R15 ;  /* 0x0000000f1a003986 */ /* 0x0001e2000c10150a */
[----:B------:R-:W-:Y:S01]  /*b4f0*/  ISETP.LT.AND P3, PT, R11, UR14, !P1 ;  /* 0x0000000e0b007c0c */ /* 0x000fe2000cf61270 */
[----:B------:R-:W-:-:S04]  /*b500*/  IMAD.WIDE R28, R12, 0x2, R2 ;  /* 0x000000020c1c7825 */ /* 0x000fc800078e0202 */
[----:B0-----:R-:W-:Y:S01]  /*b510*/  IMAD.WIDE R14, R0, 0x2, R24 ;  /* 0x00000002000e7825 */ /* 0x001fe200078e0218 */
[----:B----4-:R-:W-:-:S03]  /*b520*/  PRMT R0, R17, 0x7632, R0 ;  /* 0x0000763211007816 */ /* 0x010fc60000000000 */
[----:B------:R-:W-:Y:S01]  /*b530*/  IMAD.WIDE R26, R12, 0x2, R4 ;  /* 0x000000020c1a7825 */ /* 0x000fe200078e0204 */
[----:B------:R0:W-:Y:S04]  /*b540*/  @P6 STG.E.U16 desc[UR10][R14.64], R16 ;  /* 0x000000100e006986 */ /* 0x0001e8000c10150a */
[----:B0-----:R-:W4:Y:S01]  /*b550*/  LDL.LU.64 R14, [R1+0x730] ;  /* 0x00073000010e7983 */ /* 0x001f220000300a00 */
[----:B--2---:R-:W-:Y:S02]  /*b560*/  ISETP.LT.AND P4, PT, R9, UR14, !P1 ;  /* 0x0000000e09007c0c */ /* 0x004fe4000cf81270 */
[----:B------:R-:W-:-:S11]  /*b570*/  ISETP.LT.AND P1, PT, R23, UR14, !P1 ;  /* 0x0000000e17007c0c */ /* 0x000fd6000cf21270 */
[----:B------:R0:W-:Y:S04]  /*b580*/  @P4 STG.E.U16 desc[UR10][R28.64], R17 ;  /* 0x000000111c004986 */ /* 0x0001e8000c10150a */
[----:B------:R1:W-:Y:S01]  /*b590*/  @P5 STG.E.U16 desc[UR10][R26.64], R0 ;  /* 0x000000001a005986 */ /* 0x0003e2000c10150a */
[----:B0-----:R-:W-:Y:S02]  /*b5a0*/  VIADD R28, R10, 0x6 ;  /* 0x000000060a1c7836 */ /* 0x001fe40000000000 */
[----:B-1----:R-:W-:Y:S01]  /*b5b0*/  IMAD.WIDE R26, R12, 0x2, R6 ;  /* 0x000000020c1a7825 */ /* 0x002fe200078e0206 */
[----:B------:R-:W-:-:S03]  /*b5c0*/  PRMT R29, R13, 0x7632, R29 ;  /* 0x000076320d1d7816 */ /* 0x000fc6000000001d */
[----:B------:R-:W-:Y:S01]  /*b5d0*/  IMAD.WIDE R16, R12, 0x2, R24 ;  /* 0x000000020c107825 */ /* 0x000fe200078e0218 */
[----:B------:R0:W-:Y:S01]  /*b5e0*/  @P3 STG.E.U16 desc[UR10][R26.64], R13 ;  /* 0x0000000d1a003986 */ /* 0x0001e2000c10150a */
[----:B------:R-:W-:Y:S02]  /*b5f0*/  ISETP.GE.AND P3, PT, R28, UR15, PT ;  /* 0x0000000f1c007c0c */ /* 0x000fe4000bf66270 */
[----:B------:R-:W-:Y:S01]  /*b600*/  VIADD R28, R10, 0x7 ;  /* 0x000000070a1c7836 */ /* 0x000fe20000000000 */
[----:B------:R3:W-:Y:S04]  /*b610*/  @P1 STG.E.U16 desc[UR10][R16.64], R29 ;  /* 0x0000001d10001986 */ /* 0x0007e8000c10150a */
[----:B------:R-:W-:Y:S02]  /*b620*/  ISETP.GE.AND P1, PT, R28, UR15, PT ;  /* 0x0000000f1c007c0c */ /* 0x000fe4000bf26270 */
[----:B------:R-:W2:Y:S01]  /*b630*/  LDL.LU R28, [R1+0x8] ;  /* 0x00000800011c7983 */ /* 0x000ea20000300800 */
[----:B------:R-:W-:Y:S01]  /*b640*/  ISETP.LT.AND P6, PT, R9, UR14, !P0 ;  /* 0x0000000e09007c0c */ /* 0x000fe2000c7c1270 */
[----:B------:R-:W-:-:S04]  /*b650*/  VIADD R0, R12, UR4 ;  /* 0x000000040c007c36 */ /* 0x000fc80008000000 */
[----:B0-----:R-:W-:Y:S01]  /*b660*/  IMAD.WIDE R26, R0, 0x2, R2 ;  /* 0x00000002001a7825 */ /* 0x001fe200078e0202 */
[----:B---3--:R-:W-:-:S07]  /*b670*/  PRMT R29, R19, 0x7632, R29 ;  /* 0x00007632131d7816 */ /* 0x008fce000000001d */
[----:B------:R0:W-:Y:S04]  /*b680*/  @P6 STG.E.U16 desc[UR10][R26.64], R19 ;  /* 0x000000131a006986 */ /* 0x0001e8000c10150a */
[----:B0-----:R-:W3:Y:S01]  /*b690*/  LDL.LU R19, [R1+0x2c] ;  /* 0x00002c0001137983 */ /* 0x001ee20000300800 */
[----:B------:R-:W-:Y:S02]  /*b6a0*/  ISETP.LT.AND P4, PT, R22, UR14, !P0 ;  /* 0x0000000e16007c0c */ /* 0x000fe4000c781270 */
[----:B------:R-:W-:Y:S01]  /*b6b0*/  ISETP.LT.AND P5, PT, R11, UR14, !P0 ;  /* 0x0000000e0b007c0c */ /* 0x000fe2000c7a1270 */
[----:B------:R-:W-:Y:S01]  /*b6c0*/  IMAD.WIDE R16, R0, 0x2, R4 ;  /* 0x0000000200107825 */ /* 0x000fe200078e0204 */
[----:B------:R-:W-:-:S03]  /*b6d0*/  ISETP.LT.AND P0, PT, R23, UR14, !P0 ;  /* 0x0000000e17007c0c */ /* 0x000fc6000c701270 */
[----:B------:R-:W-:Y:S01]  /*b6e0*/  IMAD.WIDE R12, R0, 0x2, R6 ;  /* 0x00000002000c7825 */ /* 0x000fe200078e0206 */
[----:B------:R-:W-:-:S05]  /*b6f0*/  ISETP.LT.AND P6, PT, R22, UR14, !P2 ;  /* 0x0000000e16007c0c */ /* 0x000fca000d7c1270 */
[----:B------:R0:W-:Y:S01]  /*b700*/  @P4 STG.E.U16 desc[UR10][R16.64], R29 ;  /* 0x0000001d10004986 */ /* 0x0001e2000c10150a */
[----:B------:R-:W-:Y:S02]  /*b710*/  ISETP.LT.AND P4, PT, R11, UR14, !P2 ;  /* 0x0000000e0b007c0c */ /* 0x000fe4000d781270 */
[----:B----4-:R-:W-:Y:S01]  /*b720*/  PRMT R15, R18, 0x7632, R15 ;  /* 0x00007632120f7816 */ /* 0x010fe2000000000f */
[C---:B0-----:R-:W-:Y:S01]  /*b730*/  IMAD.WIDE R16, R0.reuse, 0x2, R24 ;  /* 0x0000000200107825 */ /* 0x041fe200078e0218 */
[----:B--2---:R0:W-:Y:S01]  /*b740*/  @P5 STG.E.U16 desc[UR10][R12.64], R28 ;  /* 0x0000001c0c005986 */ /* 0x0041e2000c10150a */
[----:B------:R-:W-:Y:S02]  /*b750*/  ISETP.LT.AND P5, PT, R9, UR14, !P2 ;  /* 0x0000000e09007c0c */ /* 0x000fe4000d7a1270 */
[----:B0-----:R-:W-:Y:S01]  /*b760*/  VIADD R12, R0, UR4 ;  /* 0x00000004000c7c36 */ /* 0x001fe20008000000 */
[----:B------:R-:W-:-:S03]  /*b770*/  PRMT R13, R28, 0x7632, R13 ;  /* 0x000076321c0d7816 */ /* 0x000fc6000000000d */
[C---:B------:R-:W-:Y:S02]  /*b780*/  IMAD.WIDE R28, R12.reuse, 0x2, R2 ;  /* 0x000000020c1c7825 */ /* 0x040fe400078e0202 */
[----:B------:R0:W-:Y:S02]  /*b790*/  @P0 STG.E.U16 desc[UR10][R16.64], R13 ;  /* 0x0000000d10000986 */ /* 0x0001e4000c10150a */
[----:B------:R-:W-:-:S03]  /*b7a0*/  IMAD.WIDE R26, R12, 0x2, R4 ;  /* 0x000000020c1a7825 */ /* 0x000fc600078e0204 */
[----:B------:R1:W-:Y:S01]  /*b7b0*/  @P5 STG.E.U16 desc[UR10][R28.64], R18 ;  /* 0x000000121c005986 */ /* 0x0003e2000c10150a */
[----:B------:R-:W-:Y:S01]  /*b7c0*/  ISETP.LT.AND P2, PT, R23, UR14, !P2 ;  /* 0x0000000e17007c0c */ /* 0x000fe2000d741270 */
[----:B------:R-:W-:Y:S02]  /*b7d0*/  VIADD R0, R10, 0x8 ;  /* 0x000000080a007836 */ /* 0x000fe40000000000 */
[----:B------:R2:W-:Y:S01]  /*b7e0*/  @P6 STG.E.U16 desc[UR10][R26.64], R15 ;  /* 0x0000000f1a006986 */ /* 0x0005e2000c10150a */
[----:B0-----:R-:W-:Y:S02]  /*b7f0*/  IMAD.WIDE R16, R12, 0x2, R6 ;  /* 0x000000020c107825 */ /* 0x001fe400078e0206 */
[----:B------:R-:W-:Y:S01]  /*b800*/  ISETP.GE.AND P0, PT, R0, UR15, PT ;  /* 0x0000000f00007c0c */ /* 0x000fe2000bf06270 */
[----:B-1----:R-:W4:Y:S04]  /*b810*/  LDL.LU R29, [R1+0xc] ;  /* 0x00000c00011d7983 */ /* 0x002f280000300800 */
[----:B------:R-:W-:Y:S01]  /*b820*/  @P4 STG.E.U16 desc[UR10][R16.64], R14 ;  /* 0x0000000e10004986 */ /* 0x000fe2000c10150a */
[----:B------:R-:W-:Y:S01]  /*b830*/  ISETP.LT.AND P4, PT, R9, UR14, !P3 ;  /* 0x0000000e09007c0c */ /* 0x000fe2000df81270 */
[----:B------:R-:W-:Y:S01]  /*b840*/  VIADD R0, R12, UR4 ;  /* 0x000000040c007c36 */ /* 0x000fe20008000000 */
[----:B------:R-:W-:Y:S01]  /*b850*/  PRMT R18, R14, 0x7632, R18 ;  /* 0x000076320e127816 */ /* 0x000fe20000000012 */
[----:B--2---:R-:W-:Y:S01]  /*b860*/  IMAD.WIDE R26, R12, 0x2, R24 ;  /* 0x000000020c1a7825 */ /* 0x004fe200078e0218 */
[----:B------:R-:W2:Y:S03]  /*b870*/  LDL.LU R15, [R1+0x72c] ;  /* 0x00072c00010f7983 */ /* 0x000ea60000300800 */
[----:B------:R-:W-:Y:S01]  /*b880*/  IMAD.WIDE R12, R0, 0x2, R2 ;  /* 0x00000002000c7825 */ /* 0x000fe200078e0202 */
[----:B------:R-:W-:Y:S01]  /*b890*/  @P2 STG.E.U16 desc[UR10][R26.64], R18 ;  /* 0x000000121a002986 */ /* 0x000fe2000c10150a */
[----:B---3--:R-:W-:-:S04]  /*b8a0*/  PRMT R28, R19, 0x7632, R28 ;  /* 0x00007632131c7816 */ /* 0x008fc8000000001c */
[----:B------:R0:W-:Y:S04]  /*b8b0*/  @P4 STG.E.U16 desc[UR10][R12.64], R19 ;  /* 0x000000130c004986 */ /* 0x0001e8000c10150a */
[----:B0-----:R-:W3:Y:S01]  /*b8c0*/  LDL.LU R19, [R1+0x728] ;  /* 0x0007280001137983 */ /* 0x001ee20000300800 */
[----:B------:R-:W-:Y:S02]  /*b8d0*/  ISETP.LT.AND P5, PT, R22, UR14, !P3 ;  /* 0x0000000e16007c0c */ /* 0x000fe4000dfa1270 */
[----:B------:R-:W-:Y:S01]  /*b8e0*/  ISETP.LT.AND P6, PT, R11, UR14, !P3 ;  /* 0x0000000e0b007c0c */ /* 0x000fe2000dfc1270 */
[----:B------:R-:W-:Y:S01]  /*b8f0*/  IMAD.WIDE R16, R0, 0x2, R4 ;  /* 0x0000000200107825 */ /* 0x000fe200078e0204 */
[----:B------:R-:W-:-:S03]  /*b900*/  ISETP.LT.AND P3, PT, R23, UR14, !P3 ;  /* 0x0000000e17007c0c */ /* 0x000fc6000df61270 */
[----:B------:R-:W-:Y:S02]  /*b910*/  VIADD R14, R10, 0x9 ;  /* 0x000000090a0e7836 */ /* 0x000fe40000000000 */
[----:B------:R-:W-:Y:S01]  /*b920*/  IMAD.WIDE R12, R0, 0x2, R6 ;  /* 0x00000002000c7825 */ /* 0x000fe200078e0206 */
[----:B------:R-:W-:Y:S02]  /*b930*/  ISETP.LT.AND P4, PT, R9, UR14, !P1 ;  /* 0x0000000e09007c0c */ /* 0x000fe4000cf81270 */
[----:B------:R-:W-:Y:S01]  /*b940*/  ISETP.GE.AND P2, PT, R14, UR15, PT ;  /* 0x0000000f0e007c0c */ /* 0x000fe2000bf46270 */
[----:B------:R0:W-:Y:S01]  /*b950*/  @P5 STG.E.U16 desc[UR10][R16.64], R28 ;  /* 0x0000001c10005986 */ /* 0x0001e2000c10150a */
[----:B------:R-:W-:Y:S01]  /*b960*/  ISETP.LT.AND P5, PT, R22, UR14, !P1 ;  /* 0x0000000e16007c0c */ /* 0x000fe2000cfa1270 */
[----:B0-----:R-:W-:-:S04]  /*b970*/  IMAD.WIDE R16, R0, 0x2, R24 ;  /* 0x0000000200107825 */ /* 0x001fc800078e0218 */
[----:B------:R-:W-:-:S04]  /*b980*/  VIADD R0, R0, UR4 ;  /* 0x0000000400007c36 */ /* 0x000fc80008000000 */
[----:B------:R-:W-:Y:S01]  /*b990*/  IMAD.WIDE R26, R0, 0x2, R6 ;  /* 0x00000002001a7825 */ /* 0x000fe200078e0206 */
[----:B----4-:R0:W-:Y:S01]  /*b9a0*/  @P6 STG.E.U16 desc[UR10][R12.64], R29 ;  /* 0x0000001d0c006986 */ /* 0x0101e2000c10150a */
[----:B------:R-:W-:Y:S02]  /*b9b0*/  PRMT R14, R29, 0x7632, R14 ;  /* 0x000076321d0e7816 */ /* 0x000fe4000000000e */
[----:B------:R-:W-:-:S03]  /*b9c0*/  ISETP.LT.AND P6, PT, R11, UR14, !P1 ;  /* 0x0000000e0b007c0c */ /* 0x000fc6000cfc1270 */
[----:B------:R1:W-:Y:S01]  /*b9d0*/  @P3 STG.E.U16 desc[UR10][R16.64], R14 ;  /* 0x0000000e10003986 */ /* 0x0003e2000c10150a */
[----:B0-----:R-:W-:-:S05]  /*b9e0*/  VIADD R12, R10, 0xa ;  /* 0x0000000a0a0c7836 */ /* 0x001fca0000000000 */
[----:B------:R-:W-:Y:S01]  /*b9f0*/  ISETP.GE.AND P3, PT, R12, UR15, PT ;  /* 0x0000000f0c007c0c */ /* 0x000fe2000bf66270 */
[----:B-1----:R-:W-:-:S04]  /*ba00*/  IMAD.WIDE R16, R0, 0x2, R2 ;  /* 0x0000000200107825 */ /* 0x002fc800078e0202 */
[----:B------:R-:W-:Y:S01]  /*ba10*/  IMAD.WIDE R12, R0, 0x2, R4 ;  /* 0x00000002000c7825 */ /* 0x000fe200078e0204 */
[----:B---3--:R-:W-:Y:S01]  /*ba20*/  PRMT R14, R19, 0x7632, R14 ;  /* 0x00007632130e7816 */ /* 0x008fe2000000000e */
[----:B------:R-:W-:Y:S04]  /*ba30*/  @P4 STG.E.U16 desc[UR10][R16.64], R19 ;  /* 0x0000001310004986 */ /* 0x000fe8000c10150a */
[----:B------:R0:W1:Y:S04]  /*ba40*/  LDS.128 R16, [R8] ;  /* 0x0000000008107984 */ /* 0x0000680000000c00 */
[----:B------:R-:W-:Y:S04]  /*ba50*/  @P5 STG.E.U16 desc[UR10][R12.64], R14 ;  /* 0x0000000e0c005986 */ /* 0x000fe8000c10150a */
[----:B0-----:R-:W3:Y:S04]  /*ba60*/  LDL.LU R8, [R1+0x724] ;  /* 0x0007240001087983 */ /* 0x001ee80000300800 */
[----:B--2---:R0:W-:Y:S04]  /*ba70*/  @P6 STG.E.U16 desc[UR10][R26.64], R15 ;  /* 0x0000000f1a006986 */ /* 0x0041e8000c10150a */
[----:B0-----:R-:W2:Y:S01]  /*ba80*/  LDL.LU R27, [R1+0x40] ;  /* 0x00004000011b7983 */ /* 0x001ea20000300800 */
[----:B------:R-:W-:-:S02]  /*ba90*/  ISETP.LT.AND P1, PT, R23, UR14, !P1 ;  /* 0x0000000e17007c0c */ /* 0x000fc4000cf21270 */
[----:B------:R-:W-:Y:S01]  /*baa0*/  ISETP.LT.AND P4, PT, R9, UR14, !P0 ;  /* 0x0000000e09007c0c */ /* 0x000fe2000c781270 */
[----:B------:R-:W-:Y:S01]  /*bab0*/  IMAD.WIDE R28, R0, 0x2, R24 ;  /* 0x00000002001c7825 */ /* 0x000fe200078e0218 */
[----:B------:R-:W-:Y:S02]  /*bac0*/  PRMT R13, R15, 0x7632, R13 ;  /* 0x000076320f0d7816 */ /* 0x000fe4000000000d */
[----:B------:R-:W-:Y:S01]  /*bad0*/  ISETP.LT.AND P5, PT, R22, UR14, !P0 ;  /* 0x0000000e16007c0c */ /* 0x000fe2000c7a1270 */
[----:B------:R-:W-:Y:S02]  /*bae0*/  VIADD R12, R0, UR4 ;  /* 0x00000004000c7c36 */ /* 0x000fe40008000000 */
[----:B------:R-:W-:Y:S01]  /*baf0*/  VIADD R0, R10, 0xb ;  /* 0x0000000b0a007836 */ /* 0x000fe20000000000 */
[----:B------:R-:W-:Y:S01]  /*bb00*/  ISETP.LT.AND P6, PT, R23, UR14, !P0 ;  /* 0x0000000e17007c0c */ /* 0x000fe2000c7c1270 */
[----:B------:R-:W-:Y:S02]  /*bb10*/  IMAD.WIDE R14, R12, 0x2, R2 ;  /* 0x000000020c0e7825 */ /* 0x000fe400078e0202 */
[----:B------:R0:W-:Y:S01]  /*bb20*/  @P1 STG.E.U16 desc[UR10][R28.64], R13 ;  /* 0x0000000d1c001986 */ /* 0x0001e2000c10150a */
[----:B------:R-:W-:-:S02]  /*bb30*/  ISETP.LT.AND P1, PT, R11, UR14, !P0 ;  /* 0x0000000e0b007c0c */ /* 0x000fc4000c721270 */
[----:B------:R-:W-:Y:S01]  /*bb40*/  ISETP.GE.AND P0, PT, R0, UR15, PT ;  /* 0x0000000f00007c0c */ /* 0x000fe2000bf06270 */
[----:B0-----:R-:W-:Y:S01]  /*bb50*/  IMAD.WIDE R28, R12, 0x2, R4 ;  /* 0x000000020c1c7825 */ /* 0x001fe200078e0204 */
[----:B--2---:R-:W-:Y:S01]  /*bb60*/  PRMT R0, R27, 0x7632, R0 ;  /* 0x000076321b007816 */ /* 0x004fe20000000000 */
[----:B------:R-:W-:Y:S01]  /*bb70*/  @P4 STG.E.U16 desc[UR10][R14.64], R27 ;  /* 0x0000001b0e004986 */ /* 0x000fe2000c10150a */
[----:B------:R-:W-:-:S03]  /*bb80*/  ISETP.LT.AND P4, PT, R9, UR14, !P2 ;  /* 0x0000000e09007c0c */ /* 0x000fc6000d781270 */
[----:B------:R-:W2:Y:S04]  /*bb90*/  LDL.LU R9, [R1+0x720] ;  /* 0x0007200001097983 */ /* 0x000ea80000300800 */
[----:B------:R0:W-:Y:S04]  /*bba0*/  @P5 STG.E.U16 desc[UR10][R28.64], R0 ;  /* 0x000000001c005986 */ /* 0x0001e8000c10150a */
[----:B0-----:R-:W4:Y:S04]  /*bbb0*/  LDL.LU R28, [R1+0x44] ;  /* 0x00004400011c7983 */ /* 0x001f280000300800 */
[----:B------:R-:W4:Y:S01]  /*bbc0*/  LDL.LU R29, [R1+0x6fc] ;  /* 0x0006fc00011d7983 */ /* 0x000f220000300800 */
[----:B------:R-:W-:Y:S01]  /*bbd0*/  IMAD.WIDE R14, R12, 0x2, R6 ;  /* 0x000000020c0e7825 */ /* 0x000fe200078e0206 */
[----:B------:R-:W-:-:S02]  /*bbe0*/  ISETP.LT.AND P5, PT, R22, UR14, !P2 ;  /* 0x0000000e16007c0c */ /* 0x000fc4000d7a1270 */
[----:B---3--:R-:W-:Y:S01]  /*bbf0*/  PRMT R13, R8, 0x7632, R13 ;  /* 0x00007632080d7816 */ /* 0x008fe2000000000d */
[C---:B------:R-:W-:Y:S01]  /*bc00*/  IMAD.WIDE R26, R12.reuse, 0x2, R24 ;  /* 0x000000020c1a7825 */ /* 0x040fe200078e0218 */
[----:B------:R0:W-:Y:S03]  /*bc10*/  @P1 STG.E.U16 desc[UR10][R14.64], R8 ;  /* 0x000000080e001986 */ /* 0x0001e6000c10150a */
[----:B------:R-:W-:Y:S01]  /*bc20*/  VIADD R12, R12, UR4 ;  /* 0x000000040c0c7c36 */ /* 0x000fe20008000000 */
[----:B------:R-:W-:Y:S01]  /*bc30*/  ISETP.LT.AND P1, PT, R11, UR14, !P2 ;  /* 0x0000000e0b007c0c */ /* 0x000fe2000d721270 */
[----:B------:R3:W-:Y:S01]  /*bc40*/  @P6 STG.E.U16 desc[UR10][R26.64], R13 ;  /* 0x0000000d1a006986 */ /* 0x0007e2000c10150a */
[----:B------:R-:W-:Y:S02]  /*bc50*/  ISETP.LT.AND P2, PT, R23, UR14, !P2 ;  /* 0x0000000e17007c0c */ /* 0x000fe4000d741270 */
[----:B------:R-:W-:Y:S01]  /*bc60*/  PRMT R0, R20, 0x7632, R0 ;  /* 0x0000763214007816 */ /* 0x000fe20000000000 */
[----:B0-----:R-:W-:-:S04]  /*bc70*/  IMAD.WIDE R14, R12, 0x2, R2 ;  /* 0x000000020c0e7825 */ /* 0x001fc800078e0202 */
[----:B------:R-:W-:Y:S02]  /*bc80*/  VIADD R8, R10, 0xc ;  /* 0x0000000c0a087836 */ /* 0x000fe40000000000 */
[----:B---3--:R-:W-:Y:S01]  /*bc90*/  IMAD.WIDE R26, R12, 0x2, R4 ;  /* 0x000000020c1a7825 */ /* 0x008fe200078e0204 */
[----:B------:R0:W-:Y:S02]  /*bca0*/  @P4 STG.E.U16 desc[UR10][R14.64], R20 ;  /* 0x000000140e004986 */ /* 0x0001e4000c10150a */
[----:B------:R-:W-:Y:S02]  /*bcb0*/  ISETP.GE.AND P6, PT, R8, UR15, PT ;  /* 0x0000000f08007c0c */ /* 0x000fe4000bfc6270 */
[----:B------:R3:W-:Y:S01]  /*bcc0*/  @P5 STG.E.U16 desc[UR10][R26.64], R0 ;  /* 0x000000001a005986 */ /* 0x0007e2000c10150a */
[----:B-1----:R-:W-:Y:S01]  /*bcd0*/  PRMT R8, R16, 0x7632, R8 ;  /* 0x0000763210087816 */ /* 0x002fe20000000008 */
[C---:B0-----:R-:W-:Y:S02]  /*bce0*/  IMAD.WIDE R14, R12.reuse, 0x2, R6 ;  /* 0x000000020c0e7825 */ /* 0x041fe400078e0206 */
[----:B------:R-:W4:Y:S02]  /*bcf0*/  LDL.LU R20, [R1+0x48] ;  /* 0x0000480001147983 */ /* 0x000f240000300800 */
[----:B---3--:R-:W-:-:S02]  /*bd00*/  VIADD R0, R12, UR4 ;  /* 0x000000040c007c36 */ /* 0x008fc40008000000 */
[----:B------:R-:W-:Y:S01]  /*bd10*/  IMAD.WIDE R12, R12, 0x2, R24 ;  /* 0x000000020c0c7825 */ /* 0x000fe200078e0218 */
[----:B------:R0:W-:Y:S01]  /*bd20*/  @P1 STG.E.U16 desc[UR10][R14.64], R16 ;  /* 0x000000100e001986 */ /* 0x0001e2000c10150a */
[----:B------:R-:W-:-:S03]  /*bd30*/  ISETP.LT.AND P5, PT, R22, UR14, !P3 ;  /* 0x0000000e16007c0c */ /* 0x000fc6000dfa1270 */
[----:B------:R1:W-:Y:S01]  /*bd40*/  @P2 STG.E.U16 desc[UR10][R12.64], R8 ;  /* 0x000000080c002986 */ /* 0x0003e2000c10150a */
[----:B------:R-:W-:Y:S01]  /*bd50*/  ISETP.LT.AND P2, PT, R11, UR14, !P3 ;  /* 0x0000000e0b007c0c */ /* 0x000fe2000df41270 */
[----:B0-----:R-:W-:Y:S02]  /*bd60*/  VIADD R16, R10, 0xd ;  /* 0x0000000d0a107836 */ /* 0x001fe40000000000 */
[----:B------:R-:W-:-:S03]  /*bd70*/  IMAD.WIDE R14, R0, 0x2, R2 ;  /* 0x00000002000e7825 */ /* 0x000fc600078e0202 */
[----:B------:R-:W-:Y:S01]  /*bd80*/  ISETP.GE.AND P1, PT, R16, UR15, PT ;  /* 0x0000000f10007c0c */ /* 0x000fe2000bf26270 */
[----:B-1----:R-:W-:-:S04]  /*bd90*/  IMAD.WIDE R12, R0, 0x2, R4 ;  /* 0x00000002000c7825 */ /* 0x002fc800078e0204 */
[----:B------:R-:W-:Y:S01]  /*bda0*/  IMAD.WIDE R26, R0, 0x2, R24 ;  /* 0x00000002001a7825 */ /* 0x000fe200078e0218 */
[----:B--2---:R-:W-:Y:S02]  /*bdb0*/  PRMT R8, R9, 0x7632, R8 ;  /* 0x0000763209087816 */ /* 0x004fe40000000008 */
[----:B----4-:R-:W-:Y:S02]  /*bdc0*/  ISETP.LT.AND P4, PT, R29, UR14, !P3 ;  /* 0x0000000e1d007c0c */ /* 0x010fe4000df81270 */
[----:B------:R-:W-:Y:S02]  /*bdd0*/  ISETP.LT.AND P3, PT, R23, UR14, !P3 ;  /* 0x0000000e17007c0c */ /* 0x000fe4000df61270 */
[----:B------:R-:W-:-:S09]  /*bde0*/  PRMT R16, R28, 0x7632, R16 ;  /* 0x000076321c107816 */ /* 0x000fd20000000010 */
[----:B------:R0:W-:Y:S04]  /*bdf0*/  @P4 STG.E.U16 desc[UR10][R14.64], R28 ;  /* 0x0000001c0e004986 */ /* 0x0001e8000c10150a */
[----:B------:R-:W-:Y:S01]  /*be00*/  @P5 STG.E.U16 desc[UR10][R12.64], R16 ;  /* 0x000000100c005986 */ /* 0x000fe2000c10150a */
[----:B------:R-:W-:-:S03]  /*be10*/  ISETP.LT.AND P5, PT, R22, UR14, !P0 ;  /* 0x0000000e16007c0c */ /* 0x000fc6000c7a1270 */
[----:B------:R-:W2:Y:S01]  /*be20*/  LDL.LU R22, [R1+0x71c] ;  /* 0x00071c0001167983 */ /* 0x000ea20000300800 */
[----:B0-----:R-:W-:-:S05]  /*be30*/  IMAD.WIDE R14, R0, 0x2, R6 ;  /* 0x00000002000e7825 */ /* 0x001fca00078e0206 */
[----:B------:R0:W-:Y:S04]  /*be40*/  @P2 STG.E.U16 desc[UR10][R14.64], R9 ;  /* 0x000000090e002986 */ /* 0x0001e8000c10150a */
[----:B------:R1:W-:Y:S01]  /*be50*/  @P3 STG.E.U16 desc[UR10][R26.64], R8 ;  /* 0x000000081a003986 */ /* 0x0003e2000c10150a */
[----:B0-----:R-:W-:-:S03]  /*be60*/  VIADD R15, R10, 0xe ;  /* 0x0000000e0a0f7836 */ /* 0x001fc60000000000 */
[----:B-1----:R-:W3:Y:S02]  /*be70*/  LDL.LU R26, [R1+0x704] ;  /* 0x00070400011a7983 */ /* 0x002ee40000300800 */
[----:B------:R-:W-:Y:S01]  /*be80*/  ISETP.GE.AND P3, PT, R15, UR15, PT ;  /* 0x0000000f0f007c0c */ /* 0x000fe2000bf66270 */
[----:B------:R-:W-:Y:S02]  /*be90*/  VIADD R15, R10, 0xf ;  /* 0x0000000f0a0f7836 */ /* 0x000fe40000000000 */
[----:B------:R-:W4:Y:S04]  /*bea0*/  LDL.LU R10, [R1+0x718] ;  /* 0x00071800010a7983 */ /* 0x000f280000300800 */
[----:B------:R-:W4:Y:S01]  /*beb0*/  LDL.LU R28, [R1+0x4c] ;  /* 0x00004c00011c7983 */ /* 0x000f220000300800 */
[----:B------:R-:W-:Y:S01]  /*bec0*/  ISETP.LT.AND P4, PT, R29, UR14, !P0 ;  /* 0x0000000e1d007c0c */ /* 0x000fe2000c781270 */
[----:B------:R-:W-:Y:S01]  /*bed0*/  VIADD R0, R0, UR4 ;  /* 0x0000000400007c36 */ /* 0x000fe20008000000 */
[----:B------:R-:W-:-:S03]  /*bee0*/  ISETP.LT.AND P2, PT, R11, UR14, !P0 ;  /* 0x0000000e0b007c0c */ /* 0x000fc6000c741270 */
[C---:B------:R-:W-:Y:S01]  /*bef0*/  IMAD.WIDE R8, R0.reuse, 0x2, R2 ;  /* 0x0000000200087825 */ /* 0x040fe200078e0202 */
[----:B------:R-:W-:Y:S02]  /*bf00*/  PRMT R14, R21, 0x7632, R14 ;  /* 0x00007632150e7816 */ /* 0x000fe4000000000e */
[----:B------:R-:W-:Y:S01]  /*bf10*/  ISETP.LT.AND P0, PT, R23, UR14, !P0 ;  /* 0x0000000e17007c0c */ /* 0x000fe2000c701270 */
[----:B------:R-:W-:-:S04]  /*bf20*/  IMAD.WIDE R12, R0, 0x2, R4 ;  /* 0x00000002000c7825 */ /* 0x000fc800078e0204 */
[----:B------:R0:W-:Y:S01]  /*bf30*/  @P4 STG.E.U16 desc[UR10][R8.64], R21 ;  /* 0x0000001508004986 */ /* 0x0001e2000c10150a */
[----:B------:R-:W-:-:S03]  /*bf40*/  ISETP.LT.AND P4, PT, R29, UR14, !P6 ;  /* 0x0000000e1d007c0c */ /* 0x000fc6000f781270 */
[----:B------:R1:W-:Y:S01]  /*bf50*/  @P5 STG.E.U16 desc[UR10][R12.64], R14 ;  /* 0x0000000e0c005986 */ /* 0x0003e2000c10150a */
[----:B------:R-:W-:Y:S01]  /*bf60*/  ISETP.LT.AND P5, PT, R11, UR14, !P6 ;  /* 0x0000000e0b007c0c */ /* 0x000fe2000f7a1270 */
[----:B0-----:R-:W-:-:S04]  /*bf70*/  IMAD.WIDE R8, R0, 0x2, R6 ;  /* 0x0000000200087825 */ /* 0x001fc800078e0206 */
[C---:B-1----:R-:W-:Y:S01]  /*bf80*/  VIADD R14, R0.reuse, UR4 ;  /* 0x00000004000e7c36 */ /* 0x042fe20008000000 */
[----:B------:R0:W-:Y:S01]  /*bf90*/  @P2 STG.E.U16 desc[UR10][R8.64], R17 ;  /* 0x0000001108002986 */ /* 0x0001e2000c10150a */
[----:B------:R-:W-:Y:S01]  /*bfa0*/  IMAD.WIDE R12, R0, 0x2, R24 ;  /* 0x00000002000c7825 */ /* 0x000fe200078e0218 */
[----:B------:R-:W-:-:S05]  /*bfb0*/  PRMT R0, R17, 0x7632, R0 ;  /* 0x0000763211007816 */ /* 0x000fca0000000000 */
[----:B------:R1:W-:Y:S01]  /*bfc0*/  @P0 STG.E.U16 desc[UR10][R12.64], R0 ;  /* 0x000000000c000986 */ /* 0x0003e2000c10150a */
[----:B0-----:R-:W-:Y:S01]  /*bfd0*/  IMAD.WIDE R8, R14, 0x2, R2 ;  /* 0x000000020e087825 */ /* 0x001fe200078e0202 */
[----:B------:R-:W-:-:S04]  /*bfe0*/  ISETP.GE.AND P0, PT, R15, UR15, PT ;  /* 0x0000000f0f007c0c */ /* 0x000fc8000bf06270 */
[----:B------:R0:W-:Y:S01]  /*bff0*/  @P4 STG.E.U16 desc[UR10][R8.64], R20 ;  /* 0x0000001408004986 */ /* 0x0001e2000c10150a */
[----:B------:R-:W-:Y:S01]  /*c000*/  ISETP.LT.AND P4, PT, R29, UR14, !P1 ;  /* 0x0000000e1d007c0c */ /* 0x000fe2000cf81270 */
[----:B-1----:R-:W-:Y:S01]  /*c010*/  IMAD.WIDE R12, R14, 0x2, R6 ;  /* 0x000000020e0c7825 */ /* 0x002fe200078e0206 */
[----:B------:R-:W-:-:S03]  /*c020*/  PRMT R15, R20, 0x7632, R15 ;  /* 0x00007632140f7816 */ /* 0x000fc6000000000f */
[C---:B------:R-:W-:Y:S02]  /*c030*/  VIADD R27, R14.reuse, UR4 ;  /* 0x000000040e1b7c36 */ /* 0x040fe40008000000 */
[----:B------:R-:W-:-:S04]  /*c040*/  IMAD.WIDE R16, R14, 0x2, R24 ;  /* 0x000000020e107825 */ /* 0x000fc800078e0218 */
[----:B0-----:R-:W-:Y:S01]  /*c050*/  IMAD.WIDE R8, R14, 0x2, R4 ;  /* 0x000000020e087825 */ /* 0x001fe200078e0204 */
[----:B--2---:R-:W-:Y:S02]  /*c060*/  PRMT R0, R22, 0x7632, R0 ;  /* 0x0000763216007816 */ /* 0x004fe40000000000 */
[----:B---3--:R-:W-:Y:S02]  /*c070*/  ISETP.LT.AND P2, PT, R26, UR14, !P6 ;  /* 0x0000000e1a007c0c */ /* 0x008fe4000f741270 */
[----:B------:R-:W-:Y:S02]  /*c080*/  ISETP.LT.AND P6, PT, R23, UR14, !P6 ;  /* 0x0000000e17007c0c */ /* 0x000fe4000f7c1270 */
[----:B----4-:R-:W-:-:S09]  /*c090*/  PRMT R21, R10, 0x7632, R21 ;  /* 0x000076320a157816 */ /* 0x010fd20000000015 */
[----:B------:R0:W-:Y:S01]  /*c0a0*/  @P2 STG.E.U16 desc[UR10][R8.64], R15 ;  /* 0x0000000f08002986 */ /* 0x0001e2000c10150a */
[----:B------:R-:W-:-:S03]  /*c0b0*/  ISETP.LT.AND P2, PT, R26, UR14, !P1 ;  /* 0x0000000e1a007c0c */ /* 0x000fc6000cf41270 */
[----:B------:R-:W-:Y:S01]  /*c0c0*/  @P5 STG.E.U16 desc[UR10][R12.64], R10 ;  /* 0x0000000a0c005986 */ /* 0x000fe2000c10150a */
[----:B------:R-:W-:Y:S02]  /*c0d0*/  ISETP.LT.AND P5, PT, R11, UR14, !P1 ;  /* 0x0000000e0b007c0c */ /* 0x000fe4000cfa1270 */
[----:B------:R-:W-:Y:S01]  /*c0e0*/  ISETP.LT.AND P1, PT, R23, UR14, !P1 ;  /* 0x0000000e17007c0c */ /* 0x000fe2000cf21270 */
[----:B------:R1:W-:Y:S01]  /*c0f0*/  @P6 STG.E.U16 desc[UR10][R16.64], R21 ;  /* 0x0000001510006986 */ /* 0x0003e2000c10150a */
[----:B------:R-:W-:Y:S01]  /*c100*/  ISETP.LT.AND P6, PT, R29, UR14, !P3 ;  /* 0x0000000e1d007c0c */ /* 0x000fe2000dfc1270 */
[----:B0-----:R-:W-:-:S05]  /*c110*/  IMAD.WIDE R14, R27, 0x2, R2 ;  /* 0x000000021b0e7825 */ /* 0x001fca00078e0202 */
[----:B------:R-:W-:Y:S01]  /*c120*/  @P4 STG.E.U16 desc[UR10][R14.64], R22 ;  /* 0x000000160e004986 */ /* 0x000fe2000c10150a */
[----:B------:R-:W-:Y:S01]  /*c130*/  ISETP.LT.AND P4, PT, R29, UR14, !P0 ;  /* 0x0000000e1d007c0c */ /* 0x000fe2000c781270 */
[C---:B------:R-:W-:Y:S02]  /*c140*/  VIADD R29, R27.reuse, UR4 ;  /* 0x000000041b1d7c36 */ /* 0x040fe40008000000 */
[----:B-1----:R-:W-:Y:S01]  /*c150*/  IMAD.WIDE R20, R27, 0x2, R4 ;  /* 0x000000021b147825 */ /* 0x002fe200078e0204 */
[----:B------:R-:W-:-:S03]  /*c160*/  PRMT R10, R18, 0x7632, R10 ;  /* 0x00007632120a7816 */ /* 0x000fc6000000000a */
[C---:B------:R-:W-:Y:S01]  /*c170*/  IMAD.WIDE R8, R27.reuse, 0x2, R6 ;  /* 0x000000021b087825 */ /* 0x040fe200078e0206 */
[----:B------:R0:W-:Y:S03]  /*c180*/  @P2 STG.E.U16 desc[UR10][R20.64], R0 ;  /* 0x0000000014002986 */ /* 0x0001e6000c10150a */
[----:B------:R-:W-:Y:S01]  /*c190*/  IMAD.WIDE R12, R27, 0x2, R24 ;  /* 0x000000021b0c7825 */ /* 0x000fe200078e0218 */
[----:B------:R1:W-:Y:S03]  /*c1a0*/  @P5 STG.E.U16 desc[UR10][R8.64], R18 ;  /* 0x0000001208005986 */ /* 0x0003e6000c10150a */
[----:B------:R-:W-:Y:S01]  /*c1b0*/  IMAD.WIDE R16, R29, 0x2, R2 ;  /* 0x000000021d107825 */ /* 0x000fe200078e0202 */
[----:B------:R2:W-:Y:S01]  /*c1c0*/  @P1 STG.E.U16 desc[UR10][R12.64], R10 ;  /* 0x0000000a0c001986 */ /* 0x0005e2000c10150a */
[----:B------:R-:W-:-:S03]  /*c1d0*/  ISETP.LT.AND P1, PT, R11, UR14, !P0 ;  /* 0x0000000e0b007c0c */ /* 0x000fc6000c721270 */
[----:B------:R3:W-:Y:S01]  /*c1e0*/  @P6 STG.E.U16 desc[UR10][R16.64], R28 ;  /* 0x0000001c10006986 */ /* 0x0007e2000c10150a */
[----:B------:R-:W-:Y:S02]  /*c1f0*/  ISETP.LT.AND P6, PT, R11, UR14, !P3 ;  /* 0x0000000e0b007c0c */ /* 0x000fe4000dfc1270 */
[C---:B------:R-:W-:Y:S01]  /*c200*/  ISETP.LT.AND P2, PT, R26.reuse, UR14, !P3 ;  /* 0x0000000e1a007c0c */ /* 0x040fe2000df41270 */
[----:B------:R-:W2:Y:S01]  /*c210*/  LDL.LU R11, [R1+0x714] ;  /* 0x00071400010b7983 */ /* 0x000ea20000300800 */
[----:B------:R-:W-:Y:S02]  /*c220*/  ISETP.LT.AND P5, PT, R26, UR14, !P0 ;  /* 0x0000000e1a007c0c */ /* 0x000fe4000c7a1270 */
[C---:B------:R-:W-:Y:S02]  /*c230*/  ISETP.LT.AND P3, PT, R23.reuse, UR14, !P3 ;  /* 0x0000000e17007c0c */ /* 0x040fe4000df61270 */
[----:B------:R-:W-:Y:S02]  /*c240*/  ISETP.LT.AND P0, PT, R23, UR14, !P0 ;  /* 0x0000000e17007c0c */ /* 0x000fe4000c701270 */
[----:B------:R-:W4:Y:S01]  /*c250*/  LDL.LU R23, [R1+0x710] ;  /* 0x0007100001177983 */ /* 0x000f220000300800 */
[C---:B------:R-:W-:Y:S01]  /*c260*/  VIADD R27, R29.reuse, UR4 ;  /* 0x000000041d1b7c36 */ /* 0x040fe20008000000 */
[----:B0-----:R-:W-:Y:S01]  /*c270*/  PRMT R0, R28, 0x7632, R0 ;  /* 0x000076321c007816 */ /* 0x001fe20000000000 */
[----:B-1----:R-:W-:-:S04]  /*c280*/  IMAD.WIDE R8, R29, 0x2, R4 ;  /* 0x000000021d087825 */ /* 0x002fc800078e0204 */
[C---:B------:R-:W-:Y:S01]  /*c290*/  IMAD.WIDE R14, R29.reuse, 0x2, R6 ;  /* 0x000000021d0e7825 */ /* 0x040fe200078e0206 */
[----:B------:R3:W-:Y:S03]  /*c2a0*/  @P2 STG.E.U16 desc[UR10][R8.64], R0 ;  /* 0x0000000008002986 */ /* 0x0007e6000c10150a */
[----:B------:R-:W-:-:S04]  /*c2b0*/  IMAD.WIDE R20, R29, 0x2, R24 ;  /* 0x000000021d147825 */ /* 0x000fc800078e0218 */
[----:B------:R-:W-:-:S04]  /*c2c0*/  IMAD.WIDE R2, R27, 0x2, R2 ;  /* 0x000000021b027825 */ /* 0x000fc800078e0202 */
[----:B------:R-:W-:-:S04]  /*c2d0*/  IMAD.WIDE R4, R27, 0x2, R4 ;  /* 0x000000021b047825 */ /* 0x000fc800078e0204 */
[----:B------:R-:W-:-:S04]  /*c2e0*/  IMAD.WIDE R6, R27, 0x2, R6 ;  /* 0x000000021b067825 */ /* 0x000fc800078e0206 */
[----:B------:R-:W-:Y:S01]  /*c2f0*/  IMAD.WIDE R24, R27, 0x2, R24 ;  /* 0x000000021b187825 */ /* 0x000fe200078e0218 */
[----:B--2---:R-:W-:Y:S01]  /*c300*/  PRMT R10, R11, 0x7632, R10 ;  /* 0x000076320b0a7816 */ /* 0x004fe2000000000a */
[----:B------:R3:W-:Y:S01]  /*c310*/  @P6 STG.E.U16 desc[UR10][R14.64], R11 ;  /* 0x0000000b0e006986 */ /* 0x0007e2000c10150a */
[----:B----4-:R-:W-:-:S03]  /*c320*/  PRMT R12, R23, 0x7632, R12 ;  /* 0x00007632170c7816 */ /* 0x010fc6000000000c */
[----:B------:R3:W-:Y:S04]  /*c330*/  @P3 STG.E.U16 desc[UR10][R20.64], R10 ;  /* 0x0000000a14003986 */ /* 0x0007e8000c10150a */
[----:B------:R3:W-:Y:S04]  /*c340*/  @P4 STG.E.U16 desc[UR10][R2.64], R23 ;  /* 0x0000001702004986 */ /* 0x0007e8000c10150a */
[----:B------:R3:W-:Y:S04]  /*c350*/  @P5 STG.E.U16 desc[UR10][R4.64], R12 ;  /* 0x0000000c04005986 */ /* 0x0007e8000c10150a */
[----:B------:R3:W-:Y:S01]  /*c360*/  @P1 STG.E.U16 desc[UR10][R6.64], R19 ;  /* 0x0000001306001986 */ /* 0x0007e2000c10150a */
[----:B------:R-:W-:Y:S05]  /*c370*/  @!P0 EXIT ;  /* 0x000000000000894d */ /* 0x000fea0003800000 */
[----:B---3--:R-:W-:-:S05]  /*c380*/  PRMT R12, R19, 0x7632, R12 ;  /* 0x00007632130c7816 */ /* 0x008fca000000000c */
[----:B------:R-:W-:Y:S01]  /*c390*/  STG.E.U16 desc[UR10][R24.64], R12 ;  /* 0x0000000c18007986 */ /* 0x000fe2000c10150a */
[----:B------:R-:W-:Y:S05]  /*c3a0*/  EXIT ;  /* 0x000000000000794d */ /* 0x000fea0003800000 */
.L_x_2:
[----:B------:R-:W-:-:S00]  /*c3b0*/  BRA `(.L_x_2) ;  /* 0xfffffffc00fc7947 */ /* 0x000fc0000383ffff */
[----:B------:R-:W-:-:S00]  /*c3c0*/  NOP ;  /* 0x0000000000007918 */ /* 0x000fc00000000000 */
        /* <DEDUP_REMOVED lines=11> */
.L_x_3:


//--------------------- .nv.shared.matmul_kernel  --------------------------
	.section	.nv.shared.matmul_kernel,"aw",@nobits
	.sectionflags	@""
	.align	16
	.zero		1024


//--------------------- .nv.shared.reserved.0     --------------------------
	.section	.nv.shared.reserved.0,"aw",@nobits
	.weak		__nv_reservedSMEM_offset_0_alias
	.size		__nv_reservedSMEM_offset_0_alias, 0, 64
	.other		__nv_reservedSMEM_offset_0_alias,@"STO_CUDA_RESERVED_SHARED STV_DEFAULT"
__nv_reservedSMEM_offset_0_alias:
	.zero		0
	.zero		64


//--------------------- .nv.constant0.matmul_kernel --------------------------
	.section	.nv.constant0.matmul_kernel,"a",@progbits
	.sectionflags	@""
	.align	4
.nv.constant0.matmul_kernel:
	.zero		976


//--------------------- SYMBOLS --------------------------

	.type		.nv.reservedSmem.offset0,@object
	.size		.nv.reservedSmem.offset0,0x4
	.type		.nv.reservedSmem.cap,@object
	.size		.nv.reservedSmem.cap,0x4
